//
// Generated by NVIDIA NVVM Compiler
//
// Compiler Build ID: CL-36424714
// Cuda compilation tools, release 13.0, V13.0.88
// Based on NVVM 20.0.0
//

.version 9.0
.target sm_100
.address_size 64

	// .globl	_Z22gpu_mergesort_tasksizePiS_mm

.visible .entry _Z22gpu_mergesort_tasksizePiS_mm(
	.param .u64 .ptr .align 1 _Z22gpu_mergesort_tasksizePiS_mm_param_0,
	.param .u64 .ptr .align 1 _Z22gpu_mergesort_tasksizePiS_mm_param_1,
	.param .u64 _Z22gpu_mergesort_tasksizePiS_mm_param_2,
	.param .u64 _Z22gpu_mergesort_tasksizePiS_mm_param_3
)
{
	.reg .pred 	%p<26>;
	.reg .b16 	%rs<2>;
	.reg .b32 	%r<26>;
	.reg .b64 	%rd<140>;

	ld.param.u64 	%rd37, [_Z22gpu_mergesort_tasksizePiS_mm_param_0];
	ld.param.u64 	%rd38, [_Z22gpu_mergesort_tasksizePiS_mm_param_1];
	ld.param.u64 	%rd40, [_Z22gpu_mergesort_tasksizePiS_mm_param_2];
	ld.param.u64 	%rd39, [_Z22gpu_mergesort_tasksizePiS_mm_param_3];
	mov.u32 	%r5, %ctaid.x;
	mov.u32 	%r6, %ntid.x;
	mov.u32 	%r7, %tid.x;
	mad.lo.s32 	%r8, %r5, %r6, %r7;
	cvt.u64.u32 	%rd41, %r8;
	mul.lo.s64 	%rd1, %rd39, %rd41;
	setp.ge.u64 	%p1, %rd1, %rd40;
	@%p1 bra 	$L__BB0_29;
	ld.param.u64 	%rd121, [_Z22gpu_mergesort_tasksizePiS_mm_param_3];
	cvta.to.global.u64 	%rd42, %rd38;
	cvta.to.global.u64 	%rd43, %rd37;
	shl.b64 	%rd44, %rd1, 2;
	add.s64 	%rd2, %rd43, %rd44;
	add.s64 	%rd3, %rd42, %rd44;
	setp.eq.s64 	%p2, %rd121, 0;
	@%p2 bra 	$L__BB0_29;
	ld.param.u64 	%rd122, [_Z22gpu_mergesort_tasksizePiS_mm_param_3];
	setp.eq.s64 	%p3, %rd122, 1;
	@%p3 bra 	$L__BB0_29;
	mov.b32 	%r25, 0;
	mov.b64 	%rd126, 1;
	mov.u64 	%rd127, %rd3;
	mov.u64 	%rd128, %rd2;
$L__BB0_4:
	mov.u32 	%r1, %r25;
	setp.eq.s64 	%p4, %rd126, 0;
	shl.b64 	%rd7, %rd126, 1;
	@%p4 bra 	$L__BB0_24;
	mov.b64 	%rd129, 0;
$L__BB0_6:
	shl.b64 	%rd48, %rd129, 2;
	add.s64 	%rd9, %rd128, %rd48;
	shl.b64 	%rd49, %rd126, 2;
	add.s64 	%rd10, %rd9, %rd49;
	add.s64 	%rd11, %rd127, %rd48;
	mov.b64 	%rd21, 0;
	mov.u64 	%rd132, %rd21;
$L__BB0_7:
	shl.b64 	%rd50, %rd132, 2;
	add.s64 	%rd51, %rd9, %rd50;
	ld.global.u32 	%r2, [%rd51];
	shl.b64 	%rd52, %rd21, 2;
	add.s64 	%rd53, %rd10, %rd52;
	ld.global.u32 	%r3, [%rd53];
	setp.ge.s32 	%p5, %r2, %r3;
	@%p5 bra 	$L__BB0_30;
	add.s64 	%rd57, %rd21, %rd132;
	shl.b64 	%rd58, %rd57, 2;
	add.s64 	%rd59, %rd11, %rd58;
	st.global.u32 	[%rd59], %r2;
	add.s64 	%rd132, %rd132, 1;
	bra.uni 	$L__BB0_31;
$L__BB0_9:
	setp.ge.u64 	%p7, %rd132, %rd126;
	@%p7 bra 	$L__BB0_16;
	sub.s64 	%rd61, %rd126, %rd132;
	and.b64  	%rd62, %rd61, 3;
	setp.eq.s64 	%p8, %rd62, 0;
	mov.u64 	%rd130, %rd132;
	@%p8 bra 	$L__BB0_14;
	shl.b64 	%rd63, %rd132, 2;
	add.s64 	%rd64, %rd9, %rd63;
	ld.global.u32 	%r10, [%rd64];
	add.s64 	%rd65, %rd132, %rd21;
	shl.b64 	%rd66, %rd65, 2;
	add.s64 	%rd67, %rd11, %rd66;
	st.global.u32 	[%rd67], %r10;
	add.s64 	%rd130, %rd132, 1;
	sub.s64 	%rd68, %rd126, %rd132;
	and.b64  	%rd69, %rd68, 3;
	setp.eq.s64 	%p9, %rd69, 1;
	@%p9 bra 	$L__BB0_14;
	shl.b64 	%rd70, %rd132, 2;
	add.s64 	%rd71, %rd9, %rd70;
	ld.global.u32 	%r11, [%rd71+4];
	add.s64 	%rd72, %rd132, %rd21;
	shl.b64 	%rd73, %rd72, 2;
	add.s64 	%rd74, %rd11, %rd73;
	st.global.u32 	[%rd74+4], %r11;
	add.s64 	%rd130, %rd132, 2;
	sub.s64 	%rd75, %rd126, %rd132;
	and.b64  	%rd76, %rd75, 3;
	setp.eq.s64 	%p10, %rd76, 2;
	@%p10 bra 	$L__BB0_14;
	ld.global.u32 	%r12, [%rd71+8];
	add.s64 	%rd79, %rd132, %rd21;
	shl.b64 	%rd80, %rd79, 2;
	add.s64 	%rd81, %rd11, %rd80;
	st.global.u32 	[%rd81+8], %r12;
	add.s64 	%rd130, %rd132, 3;
$L__BB0_14:
	sub.s64 	%rd82, %rd132, %rd126;
	setp.gt.u64 	%p11, %rd82, -4;
	mov.u64 	%rd132, %rd126;
	@%p11 bra 	$L__BB0_16;
$L__BB0_15:
	shl.b64 	%rd83, %rd130, 2;
	add.s64 	%rd84, %rd9, %rd83;
	ld.global.u32 	%r13, [%rd84];
	add.s64 	%rd85, %rd130, %rd21;
	shl.b64 	%rd86, %rd85, 2;
	add.s64 	%rd87, %rd11, %rd86;
	st.global.u32 	[%rd87], %r13;
	ld.global.u32 	%r14, [%rd84+4];
	st.global.u32 	[%rd87+4], %r14;
	ld.global.u32 	%r15, [%rd84+8];
	st.global.u32 	[%rd87+8], %r15;
	ld.global.u32 	%r16, [%rd84+12];
	st.global.u32 	[%rd87+12], %r16;
	add.s64 	%rd130, %rd130, 4;
	setp.lt.u64 	%p12, %rd130, %rd126;
	mov.u64 	%rd132, %rd126;
	@%p12 bra 	$L__BB0_15;
$L__BB0_16:
	setp.ge.u64 	%p13, %rd21, %rd126;
	@%p13 bra 	$L__BB0_23;
	sub.s64 	%rd88, %rd126, %rd21;
	and.b64  	%rd89, %rd88, 3;
	setp.eq.s64 	%p14, %rd89, 0;
	mov.u64 	%rd136, %rd21;
	@%p14 bra 	$L__BB0_21;
	shl.b64 	%rd90, %rd21, 2;
	add.s64 	%rd91, %rd10, %rd90;
	ld.global.u32 	%r17, [%rd91];
	add.s64 	%rd92, %rd21, %rd132;
	shl.b64 	%rd93, %rd92, 2;
	add.s64 	%rd94, %rd11, %rd93;
	st.global.u32 	[%rd94], %r17;
	add.s64 	%rd136, %rd21, 1;
	setp.eq.s64 	%p15, %rd89, 1;
	@%p15 bra 	$L__BB0_21;
	ld.global.u32 	%r18, [%rd91+4];
	add.s64 	%rd99, %rd21, %rd132;
	shl.b64 	%rd100, %rd99, 2;
	add.s64 	%rd101, %rd11, %rd100;
	st.global.u32 	[%rd101+4], %r18;
	add.s64 	%rd136, %rd21, 2;
	sub.s64 	%rd102, %rd126, %rd21;
	and.b64  	%rd103, %rd102, 3;
	setp.eq.s64 	%p16, %rd103, 2;
	@%p16 bra 	$L__BB0_21;
	shl.b64 	%rd104, %rd21, 2;
	add.s64 	%rd105, %rd10, %rd104;
	ld.global.u32 	%r19, [%rd105+8];
	st.global.u32 	[%rd101+8], %r19;
	add.s64 	%rd136, %rd21, 3;
$L__BB0_21:
	sub.s64 	%rd109, %rd21, %rd126;
	setp.gt.u64 	%p17, %rd109, -4;
	@%p17 bra 	$L__BB0_23;
$L__BB0_22:
	shl.b64 	%rd110, %rd136, 2;
	add.s64 	%rd111, %rd10, %rd110;
	ld.global.u32 	%r20, [%rd111];
	add.s64 	%rd112, %rd136, %rd132;
	shl.b64 	%rd113, %rd112, 2;
	add.s64 	%rd114, %rd11, %rd113;
	st.global.u32 	[%rd114], %r20;
	ld.global.u32 	%r21, [%rd111+4];
	st.global.u32 	[%rd114+4], %r21;
	ld.global.u32 	%r22, [%rd111+8];
	st.global.u32 	[%rd114+8], %r22;
	ld.global.u32 	%r23, [%rd111+12];
	st.global.u32 	[%rd114+12], %r23;
	add.s64 	%rd136, %rd136, 4;
	setp.lt.u64 	%p18, %rd136, %rd126;
	@%p18 bra 	$L__BB0_22;
$L__BB0_23:
	ld.param.u64 	%rd123, [_Z22gpu_mergesort_tasksizePiS_mm_param_3];
	add.s64 	%rd129, %rd129, %rd7;
	not.b64 	%rd115, %rd126;
	add.s64 	%rd116, %rd123, %rd115;
	setp.le.u64 	%p19, %rd129, %rd116;
	@%p19 bra 	$L__BB0_6;
$L__BB0_24:
	ld.param.u64 	%rd124, [_Z22gpu_mergesort_tasksizePiS_mm_param_3];
	setp.eq.s64 	%p20, %rd128, %rd2;
	selp.b64 	%rd128, %rd3, %rd2, %p20;
	setp.eq.s64 	%p21, %rd127, %rd2;
	selp.b64 	%rd127, %rd3, %rd2, %p21;
	add.s32 	%r25, %r1, 1;
	add.s64 	%rd117, %rd124, -1;
	setp.le.u64 	%p22, %rd7, %rd117;
	mov.u64 	%rd126, %rd7;
	@%p22 bra 	$L__BB0_4;
	and.b32  	%r24, %r1, 1;
	setp.eq.b32 	%p23, %r24, 1;
	@%p23 bra 	$L__BB0_29;
	ld.param.u64 	%rd125, [_Z22gpu_mergesort_tasksizePiS_mm_param_3];
	shl.b64 	%rd34, %rd125, 2;
	setp.eq.s64 	%p24, %rd34, 0;
	@%p24 bra 	$L__BB0_29;
	mov.b64 	%rd139, 0;
$L__BB0_28:
	add.s64 	%rd119, %rd3, %rd139;
	ld.global.u8 	%rs1, [%rd119];
	add.s64 	%rd120, %rd2, %rd139;
	st.global.u8 	[%rd120], %rs1;
	add.s64 	%rd139, %rd139, 1;
	setp.lt.u64 	%p25, %rd139, %rd34;
	@%p25 bra 	$L__BB0_28;
$L__BB0_29:
	ret;
$L__BB0_30:
	add.s64 	%rd54, %rd21, %rd132;
	shl.b64 	%rd55, %rd54, 2;
	add.s64 	%rd56, %rd11, %rd55;
	st.global.u32 	[%rd56], %r3;
	add.s64 	%rd21, %rd21, 1;
$L__BB0_31:
	max.u64 	%rd60, %rd132, %rd21;
	setp.lt.u64 	%p6, %rd60, %rd126;
	@%p6 bra 	$L__BB0_7;
	bra.uni 	$L__BB0_9;

}
	// .globl	_Z13gpu_mergesortPiS_mm
.visible .entry _Z13gpu_mergesortPiS_mm(
	.param .u64 .ptr .align 1 _Z13gpu_mergesortPiS_mm_param_0,
	.param .u64 .ptr .align 1 _Z13gpu_mergesortPiS_mm_param_1,
	.param .u64 _Z13gpu_mergesortPiS_mm_param_2,
	.param .u64 _Z13gpu_mergesortPiS_mm_param_3
)
{
	.reg .pred 	%p<15>;
	.reg .b32 	%r<17>;
	.reg .b64 	%rd<134>;

	ld.param.u64 	%rd57, [_Z13gpu_mergesortPiS_mm_param_0];
	ld.param.u64 	%rd58, [_Z13gpu_mergesortPiS_mm_param_1];
	ld.param.u64 	%rd60, [_Z13gpu_mergesortPiS_mm_param_2];
	ld.param.u64 	%rd59, [_Z13gpu_mergesortPiS_mm_param_3];
	mov.u32 	%r3, %ctaid.x;
	mov.u32 	%r4, %ntid.x;
	mov.u32 	%r5, %tid.x;
	mad.lo.s32 	%r6, %r3, %r4, %r5;
	cvt.u64.u32 	%rd61, %r6;
	mul.lo.s64 	%rd1, %rd59, %rd61;
	setp.ge.u64 	%p1, %rd1, %rd60;
	@%p1 bra 	$L__BB1_19;
	cvta.to.global.u64 	%rd2, %rd57;
	cvta.to.global.u64 	%rd3, %rd58;
	shr.u64 	%rd4, %rd59, 1;
	shl.b64 	%rd5, %rd4, 2;
	setp.lt.u64 	%p2, %rd59, 2;
	mov.b64 	%rd112, 0;
	mov.u64 	%rd113, %rd112;
	@%p2 bra 	$L__BB1_5;
	shl.b64 	%rd64, %rd1, 2;
	add.s64 	%rd6, %rd2, %rd64;
	add.s64 	%rd7, %rd3, %rd64;
	add.s64 	%rd8, %rd6, %rd5;
	mov.b64 	%rd113, 0;
	mov.u64 	%rd112, %rd113;
$L__BB1_3:
	shl.b64 	%rd65, %rd112, 2;
	add.s64 	%rd66, %rd6, %rd65;
	ld.global.u32 	%r1, [%rd66];
	shl.b64 	%rd67, %rd113, 2;
	add.s64 	%rd68, %rd8, %rd67;
	ld.global.u32 	%r2, [%rd68];
	setp.ge.s32 	%p3, %r1, %r2;
	@%p3 bra 	$L__BB1_20;
	add.s64 	%rd72, %rd113, %rd112;
	shl.b64 	%rd73, %rd72, 2;
	add.s64 	%rd74, %rd7, %rd73;
	st.global.u32 	[%rd74], %r1;
	add.s64 	%rd112, %rd112, 1;
	bra.uni 	$L__BB1_21;
$L__BB1_5:
	setp.ge.u64 	%p5, %rd112, %rd4;
	@%p5 bra 	$L__BB1_12;
	sub.s64 	%rd78, %rd4, %rd112;
	and.b64  	%rd114, %rd78, 3;
	setp.eq.s64 	%p6, %rd114, 0;
	mov.u64 	%rd118, %rd112;
	@%p6 bra 	$L__BB1_9;
	shl.b64 	%rd79, %rd1, 2;
	add.s64 	%rd80, %rd112, %rd113;
	shl.b64 	%rd81, %rd80, 2;
	add.s64 	%rd82, %rd79, %rd81;
	add.s64 	%rd116, %rd3, %rd82;
	shl.b64 	%rd83, %rd112, 2;
	add.s64 	%rd84, %rd79, %rd83;
	add.s64 	%rd115, %rd2, %rd84;
	add.s64 	%rd118, %rd112, %rd114;
$L__BB1_8:
	.pragma "nounroll";
	ld.global.u32 	%r7, [%rd115];
	st.global.u32 	[%rd116], %r7;
	add.s64 	%rd116, %rd116, 4;
	add.s64 	%rd115, %rd115, 4;
	add.s64 	%rd114, %rd114, -1;
	setp.ne.s64 	%p7, %rd114, 0;
	@%p7 bra 	$L__BB1_8;
$L__BB1_9:
	sub.s64 	%rd85, %rd112, %rd4;
	setp.gt.u64 	%p8, %rd85, -4;
	mov.u64 	%rd112, %rd118;
	@%p8 bra 	$L__BB1_12;
	shl.b64 	%rd86, %rd1, 2;
	shl.b64 	%rd87, %rd118, 2;
	add.s64 	%rd88, %rd86, %rd87;
	add.s64 	%rd89, %rd88, %rd2;
	add.s64 	%rd129, %rd89, 8;
	add.s64 	%rd90, %rd118, %rd113;
	shl.b64 	%rd91, %rd90, 2;
	add.s64 	%rd92, %rd86, %rd91;
	add.s64 	%rd93, %rd92, %rd3;
	add.s64 	%rd128, %rd93, 8;
	mov.u64 	%rd112, %rd118;
$L__BB1_11:
	ld.global.u32 	%r8, [%rd129+-8];
	st.global.u32 	[%rd128+-8], %r8;
	ld.global.u32 	%r9, [%rd129+-4];
	st.global.u32 	[%rd128+-4], %r9;
	ld.global.u32 	%r10, [%rd129];
	st.global.u32 	[%rd128], %r10;
	ld.global.u32 	%r11, [%rd129+4];
	st.global.u32 	[%rd128+4], %r11;
	add.s64 	%rd112, %rd112, 4;
	add.s64 	%rd129, %rd129, 16;
	add.s64 	%rd128, %rd128, 16;
	setp.lt.u64 	%p9, %rd112, %rd4;
	@%p9 bra 	$L__BB1_11;
$L__BB1_12:
	setp.ge.u64 	%p10, %rd113, %rd4;
	@%p10 bra 	$L__BB1_19;
	sub.s64 	%rd94, %rd4, %rd113;
	and.b64  	%rd124, %rd94, 3;
	setp.eq.s64 	%p11, %rd124, 0;
	mov.u64 	%rd133, %rd113;
	@%p11 bra 	$L__BB1_16;
	shl.b64 	%rd95, %rd1, 2;
	add.s64 	%rd96, %rd112, %rd113;
	shl.b64 	%rd97, %rd96, 2;
	add.s64 	%rd98, %rd95, %rd97;
	add.s64 	%rd126, %rd3, %rd98;
	shl.b64 	%rd99, %rd113, 2;
	add.s64 	%rd100, %rd95, %rd99;
	add.s64 	%rd101, %rd100, %rd5;
	add.s64 	%rd125, %rd2, %rd101;
	add.s64 	%rd133, %rd113, %rd124;
$L__BB1_15:
	.pragma "nounroll";
	ld.global.u32 	%r12, [%rd125];
	st.global.u32 	[%rd126], %r12;
	add.s64 	%rd126, %rd126, 4;
	add.s64 	%rd125, %rd125, 4;
	add.s64 	%rd124, %rd124, -1;
	setp.ne.s64 	%p12, %rd124, 0;
	@%p12 bra 	$L__BB1_15;
$L__BB1_16:
	sub.s64 	%rd102, %rd113, %rd4;
	setp.gt.u64 	%p13, %rd102, -4;
	@%p13 bra 	$L__BB1_19;
	shl.b64 	%rd103, %rd1, 2;
	shl.b64 	%rd104, %rd133, 2;
	add.s64 	%rd105, %rd103, %rd104;
	add.s64 	%rd106, %rd105, %rd5;
	add.s64 	%rd107, %rd106, %rd2;
	add.s64 	%rd132, %rd107, 8;
	add.s64 	%rd108, %rd112, %rd133;
	shl.b64 	%rd109, %rd108, 2;
	add.s64 	%rd110, %rd103, %rd109;
	add.s64 	%rd111, %rd110, %rd3;
	add.s64 	%rd131, %rd111, 8;
$L__BB1_18:
	ld.global.u32 	%r13, [%rd132+-8];
	st.global.u32 	[%rd131+-8], %r13;
	ld.global.u32 	%r14, [%rd132+-4];
	st.global.u32 	[%rd131+-4], %r14;
	ld.global.u32 	%r15, [%rd132];
	st.global.u32 	[%rd131], %r15;
	ld.global.u32 	%r16, [%rd132+4];
	st.global.u32 	[%rd131+4], %r16;
	add.s64 	%rd133, %rd133, 4;
	add.s64 	%rd132, %rd132, 16;
	add.s64 	%rd131, %rd131, 16;
	setp.lt.u64 	%p14, %rd133, %rd4;
	@%p14 bra 	$L__BB1_18;
$L__BB1_19:
	ret;
$L__BB1_20:
	add.s64 	%rd69, %rd113, %rd112;
	shl.b64 	%rd70, %rd69, 2;
	add.s64 	%rd71, %rd7, %rd70;
	st.global.u32 	[%rd71], %r2;
	add.s64 	%rd113, %rd113, 1;
$L__BB1_21:
	max.u64 	%rd76, %rd112, %rd113;
	setp.lt.u64 	%p4, %rd76, %rd4;
	@%p4 bra 	$L__BB1_3;
	bra.uni 	$L__BB1_5;

}


// ===== COMPILED SASS (sm_100) =====

	.target	sm_100

	.elftype	@"ET_EXEC"


//--------------------- .note.nv.tkinfo           --------------------------
	.section	.note.nv.tkinfo,"",@"SHT_NOTE"
	.sectionflags	@"SHF_NOTE_NV_TKINFO"
	.tkinfo
        /*0018*/ 	.word	0x00000002
        /*0030*/ 	.string	""
        /*0030*/ 	.string	"ptxas"
        /*0030*/ 	.string	"Cuda compilation tools, release 13.0, V13.0.88"
        /*0030*/ 	.string	"Build cuda_13.0.r13.0/compiler.36424714_0"
        /*0030*/ 	.string	"-arch sm_100 -m 64 "



//--------------------- .note.nv.cuinfo           --------------------------
	.section	.note.nv.cuinfo,"",@"SHT_NOTE"
	.sectionflags	@"SHF_NOTE_NV_CUINFO"
        /*0018*/ 	.short	0x0002
        /*001a*/ 	.short	0x0064
        /*001c*/ 	.short	0x0082
	.zero		2


//--------------------- .nv.info                  --------------------------
	.section	.nv.info,"",@"SHT_CUDA_INFO"
	.align	4


	//----- nvinfo : EIATTR_REGCOUNT
	.align		4
        /*0000*/ 	.byte	0x04, 0x2f
        /*0002*/ 	.short	(.L_1 - .L_0)
	.align		4
.L_0:
        /*0004*/ 	.word	index@(_Z22gpu_mergesort_tasksizePiS_mm)
        /*0008*/ 	.word	0x00000020


	//----- nvinfo : EIATTR_FRAME_SIZE
	.align		4
.L_1:
        /*000c*/ 	.byte	0x04, 0x11
        /*000e*/ 	.short	(.L_3 - .L_2)
	.align		4
.L_2:
        /*0010*/ 	.word	index@(_Z22gpu_mergesort_tasksizePiS_mm)
        /*0014*/ 	.word	0x00000000


	//----- nvinfo : EIATTR_REGCOUNT
	.align		4
.L_3:
        /*0018*/ 	.byte	0x04, 0x2f
        /*001a*/ 	.short	(.L_5 - .L_4)
	.align		4
.L_4:
        /*001c*/ 	.word	index@(_Z13gpu_mergesortPiS_mm)
        /*0020*/ 	.word	0x00000020


	//----- nvinfo : EIATTR_FRAME_SIZE
	.align		4
.L_5:
        /*0024*/ 	.byte	0x04, 0x11
        /*0026*/ 	.short	(.L_7 - .L_6)
	.align		4
.L_6:
        /*0028*/ 	.word	index@(_Z13gpu_mergesortPiS_mm)
        /*002c*/ 	.word	0x00000000


	//----- nvinfo : EIATTR_MIN_STACK_SIZE
	.align		4
.L_7:
        /*0030*/ 	.byte	0x04, 0x12
        /*0032*/ 	.short	(.L_9 - .L_8)
	.align		4
.L_8:
        /*0034*/ 	.word	index@(_Z13gpu_mergesortPiS_mm)
        /*0038*/ 	.word	0x00000000


	//----- nvinfo : EIATTR_MIN_STACK_SIZE
	.align		4
.L_9:
        /*003c*/ 	.byte	0x04, 0x12
        /*003e*/ 	.short	(.L_11 - .L_10)
	.align		4
.L_10:
        /*0040*/ 	.word	index@(_Z22gpu_mergesort_tasksizePiS_mm)
        /*0044*/ 	.word	0x00000000
.L_11:


//--------------------- .nv.compat                --------------------------
	.section	.nv.compat,"",@"SHT_CUDA_COMPAT_INFO"
	.align	4
        /*0000*/ 	.byte	0x02, 0x09, 0x00, 0x00, 0x02, 0x02, 0x01, 0x00, 0x02, 0x05, 0x05, 0x00, 0x03, 0x07, 0x01, 0x01
        /*0010*/ 	.byte	0x02, 0x03, 0x00, 0x00, 0x02, 0x06, 0x01, 0x00, 0x04, 0x0b, 0x08, 0x00, 0x09, 0x00, 0x00, 0x00
        /*0020*/ 	.byte	0x00, 0x00, 0x00, 0x00


//--------------------- .nv.info._Z13gpu_mergesortPiS_mm --------------------------
	.section	.nv.info._Z13gpu_mergesortPiS_mm,"",@"SHT_CUDA_INFO"
	.sectionflags	@""
	.align	4


	//----- nvinfo : EIATTR_CUDA_API_VERSION
	.align		4
        /*0000*/ 	.byte	0x04, 0x37
        /*0002*/ 	.short	(.L_13 - .L_12)
.L_12:
        /*0004*/ 	.word	0x00000082


	//----- nvinfo : EIATTR_KPARAM_INFO
	.align		4
.L_13:
        /*0008*/ 	.byte	0x04, 0x17
        /*000a*/ 	.short	(.L_15 - .L_14)
.L_14:
        /*000c*/ 	.word	0x00000000
        /*0010*/ 	.short	0x0003
        /*0012*/ 	.short	0x0018
        /*0014*/ 	.byte	0x00, 0xf0, 0x21, 0x00


	//----- nvinfo : EIATTR_KPARAM_INFO
	.align		4
.L_15:
        /*0018*/ 	.byte	0x04, 0x17
        /*001a*/ 	.short	(.L_17 - .L_16)
.L_16:
        /*001c*/ 	.word	0x00000000
        /*0020*/ 	.short	0x0002
        /*0022*/ 	.short	0x0010
        /*0024*/ 	.byte	0x00, 0xf0, 0x21, 0x00


	//----- nvinfo : EIATTR_KPARAM_INFO
	.align		4
.L_17:
        /*0028*/ 	.byte	0x04, 0x17
        /*002a*/ 	.short	(.L_19 - .L_18)
.L_18:
        /*002c*/ 	.word	0x00000000
        /*0030*/ 	.short	0x0001
        /*0032*/ 	.short	0x0008
        /*0034*/ 	.byte	0x00, 0xf5, 0x21, 0x00


	//----- nvinfo : EIATTR_KPARAM_INFO
	.align		4
.L_19:
        /*0038*/ 	.byte	0x04, 0x17
        /*003a*/ 	.short	(.L_21 - .L_20)
.L_20:
        /*003c*/ 	.word	0x00000000
        /*0040*/ 	.short	0x0000
        /*0042*/ 	.short	0x0000
        /*0044*/ 	.byte	0x00, 0xf5, 0x21, 0x00


	//----- nvinfo : EIATTR_SPARSE_MMA_MASK
	.align		4
.L_21:
        /*0048*/ 	.byte	0x03, 0x50
        /*004a*/ 	.short	0x0000


	//----- nvinfo : EIATTR_MAXREG_COUNT
	.align		4
        /*004c*/ 	.byte	0x03, 0x1b
        /*004e*/ 	.short	0x00ff


	//----- nvinfo : EIATTR_MERCURY_ISA_VERSION
	.align		4
        /*0050*/ 	.byte	0x03, 0x5f
        /*0052*/ 	.short	0x0101


	//----- nvinfo : EIATTR_VRC_CTA_INIT_COUNT
	.align		4
        /*0054*/ 	.byte	0x02, 0x4a
	.zero		1
	.zero		1


	//----- nvinfo : EIATTR_EXIT_INSTR_OFFSETS
	.align		4
        /*0058*/ 	.byte	0x04, 0x1c
        /*005a*/ 	.short	(.L_23 - .L_22)


	//   ....[0]....
.L_22:
        /*005c*/ 	.word	0x000000b0


	//   ....[1]....
        /*0060*/ 	.word	0x00001080


	//   ....[2]....
        /*0064*/ 	.word	0x00001350


	//   ....[3]....
        /*0068*/ 	.word	0x00001ba0


	//   ....[4]....
        /*006c*/ 	.word	0x00001c30


	//----- nvinfo : EIATTR_CRS_STACK_SIZE
	.align		4
.L_23:
        /*0070*/ 	.byte	0x04, 0x1e
        /*0072*/ 	.short	(.L_25 - .L_24)
.L_24:
        /*0074*/ 	.word	0x00000000


	//----- nvinfo : EIATTR_CBANK_PARAM_SIZE
	.align		4
.L_25:
        /*0078*/ 	.byte	0x03, 0x19
        /*007a*/ 	.short	0x0020


	//----- nvinfo : EIATTR_PARAM_CBANK
	.align		4
        /*007c*/ 	.byte	0x04, 0x0a
        /*007e*/ 	.short	(.L_27 - .L_26)
	.align		4
.L_26:
        /*0080*/ 	.word	index@(.nv.constant0._Z13gpu_mergesortPiS_mm)
        /*0084*/ 	.short	0x0380
        /*0086*/ 	.short	0x0020


	//----- nvinfo : EIATTR_SW_WAR
	.align		4
.L_27:
        /*0088*/ 	.byte	0x04, 0x36
        /*008a*/ 	.short	(.L_29 - .L_28)
.L_28:
        /*008c*/ 	.word	0x00000008
.L_29:


//--------------------- .nv.info._Z22gpu_mergesort_tasksizePiS_mm --------------------------
	.section	.nv.info._Z22gpu_mergesort_tasksizePiS_mm,"",@"SHT_CUDA_INFO"
	.sectionflags	@""
	.align	4


	//----- nvinfo : EIATTR_CUDA_API_VERSION
	.align		4
        /*0000*/ 	.byte	0x04, 0x37
        /*0002*/ 	.short	(.L_31 - .L_30)
.L_30:
        /*0004*/ 	.word	0x00000082


	//----- nvinfo : EIATTR_KPARAM_INFO
	.align		4
.L_31:
        /*0008*/ 	.byte	0x04, 0x17
        /*000a*/ 	.short	(.L_33 - .L_32)
.L_32:
        /*000c*/ 	.word	0x00000000
        /*0010*/ 	.short	0x0003
        /*0012*/ 	.short	0x0018
        /*0014*/ 	.byte	0x00, 0xf0, 0x21, 0x00


	//----- nvinfo : EIATTR_KPARAM_INFO
	.align		4
.L_33:
        /*0018*/ 	.byte	0x04, 0x17
        /*001a*/ 	.short	(.L_35 - .L_34)
.L_34:
        /*001c*/ 	.word	0x00000000
        /*0020*/ 	.short	0x0002
        /*0022*/ 	.short	0x0010
        /*0024*/ 	.byte	0x00, 0xf0, 0x21, 0x00


	//----- nvinfo : EIATTR_KPARAM_INFO
	.align		4
.L_35:
        /*0028*/ 	.byte	0x04, 0x17
        /*002a*/ 	.short	(.L_37 - .L_36)
.L_36:
        /*002c*/ 	.word	0x00000000
        /*0030*/ 	.short	0x0001
        /*0032*/ 	.short	0x0008
        /*0034*/ 	.byte	0x00, 0xf5, 0x21, 0x00


	//----- nvinfo : EIATTR_KPARAM_INFO
	.align		4
.L_37:
        /*0038*/ 	.byte	0x04, 0x17
        /*003a*/ 	.short	(.L_39 - .L_38)
.L_38:
        /*003c*/ 	.word	0x00000000
        /*0040*/ 	.short	0x0000
        /*0042*/ 	.short	0x0000
        /*0044*/ 	.byte	0x00, 0xf5, 0x21, 0x00


	//----- nvinfo : EIATTR_SPARSE_MMA_MASK
	.align		4
.L_39:
        /*0048*/ 	.byte	0x03, 0x50
        /*004a*/ 	.short	0x0000


	//----- nvinfo : EIATTR_MAXREG_COUNT
	.align		4
        /*004c*/ 	.byte	0x03, 0x1b
        /*004e*/ 	.short	0x00ff


	//----- nvinfo : EIATTR_MERCURY_ISA_VERSION
	.align		4
        /*0050*/ 	.byte	0x03, 0x5f
        /*0052*/ 	.short	0x0101


	//----- nvinfo : EIATTR_VRC_CTA_INIT_COUNT
	.align		4
        /*0054*/ 	.byte	0x02, 0x4a
	.zero		1
	.zero		1


	//----- nvinfo : EIATTR_EXIT_INSTR_OFFSETS
	.align		4
        /*0058*/ 	.byte	0x04, 0x1c
        /*005a*/ 	.short	(.L_41 - .L_40)


	//   ....[0]....
.L_40:
        /*005c*/ 	.word	0x000000b0


	//   ....[1]....
        /*0060*/ 	.word	0x00000150


	//   ....[2]....
        /*0064*/ 	.word	0x00000180


	//   ....[3]....
        /*0068*/ 	.word	0x00000f90


	//   ....[4]....
        /*006c*/ 	.word	0x00000fe0


	//   ....[5]....
        /*0070*/ 	.word	0x000013c0


	//   ....[6]....
        /*0074*/ 	.word	0x00001430


	//----- nvinfo : EIATTR_CRS_STACK_SIZE
	.align		4
.L_41:
        /*0078*/ 	.byte	0x04, 0x1e
        /*007a*/ 	.short	(.L_43 - .L_42)
.L_42:
        /*007c*/ 	.word	0x00000000


	//----- nvinfo : EIATTR_CBANK_PARAM_SIZE
	.align		4
.L_43:
        /*0080*/ 	.byte	0x03, 0x19
        /*0082*/ 	.short	0x0020


	//----- nvinfo : EIATTR_PARAM_CBANK
	.align		4
        /*0084*/ 	.byte	0x04, 0x0a
        /*0086*/ 	.short	(.L_45 - .L_44)
	.align		4
.L_44:
        /*0088*/ 	.word	index@(.nv.constant0._Z22gpu_mergesort_tasksizePiS_mm)
        /*008c*/ 	.short	0x0380
        /*008e*/ 	.short	0x0020


	//----- nvinfo : EIATTR_SW_WAR
	.align		4
.L_45:
        /*0090*/ 	.byte	0x04, 0x36
        /*0092*/ 	.short	(.L_47 - .L_46)
.L_46:
        /*0094*/ 	.word	0x00000008
.L_47:


//--------------------- .nv.callgraph             --------------------------
	.section	.nv.callgraph,"",@"SHT_CUDA_CALLGRAPH"
	.align	4
	.sectionentsize	8
	.align		4
        /*0000*/ 	.word	0x00000000
	.align		4
        /*0004*/ 	.word	0xffffffff
	.align		4
        /*0008*/ 	.word	0x00000000
	.align		4
        /*000c*/ 	.word	0xfffffffe
	.align		4
        /*0010*/ 	.word	0x00000000
	.align		4
        /*0014*/ 	.word	0xfffffffd
	.align		4
        /*0018*/ 	.word	0x00000000
	.align		4
        /*001c*/ 	.word	0xfffffffc


//--------------------- .text._Z13gpu_mergesortPiS_mm --------------------------
	.section	.text._Z13gpu_mergesortPiS_mm,"ax",@progbits
	.align	128
        .global         _Z13gpu_mergesortPiS_mm
        .type           _Z13gpu_mergesortPiS_mm,@function
        .size           _Z13gpu_mergesortPiS_mm,(.L_x_46 - _Z13gpu_mergesortPiS_mm)
        .other          _Z13gpu_mergesortPiS_mm,@"STO_CUDA_ENTRY STV_DEFAULT"
_Z13gpu_mergesortPiS_mm:
.text._Z13gpu_mergesortPiS_mm:
[----:B------:R-:W-:Y:S01]  /*0000*/  LDC R1, c[0x0][0x37c] ;  /* 0x0000df00ff017b82 */ /* 0x000fe20000000800 */
[----:B------:R-:W0:Y:S07]  /*0010*/  S2R R0, SR_TID.X ;  /* 0x0000000000007919 */ /* 0x000e2e0000002100 */
[----:B------:R-:W0:Y:S08]  /*0020*/  S2UR UR4, SR_CTAID.X ;  /* 0x00000000000479c3 */ /* 0x000e300000002500 */
[----:B------:R-:W0:Y:S08]  /*0030*/  LDC R9, c[0x0][0x360] ;  /* 0x0000d800ff097b82 */ /* 0x000e300000000800 */
[----:B------:R-:W1:Y:S08]  /*0040*/  LDC.64 R6, c[0x0][0x398] ;  /* 0x0000e600ff067b82 */ /* 0x000e700000000a00 */
[----:B------:R-:W2:Y:S01]  /*0050*/  LDC.64 R4, c[0x0][0x390] ;  /* 0x0000e400ff047b82 */ /* 0x000ea20000000a00 */
[----:B0-----:R-:W-:-:S04]  /*0060*/  IMAD R9, R9, UR4, R0 ;  /* 0x0000000409097c24 */ /* 0x001fc8000f8e0200 */
[----:B-1----:R-:W-:-:S04]  /*0070*/  IMAD.WIDE.U32 R2, R9, R6, RZ ;  /* 0x0000000609027225 */ /* 0x002fc800078e00ff */
[----:B------:R-:W-:Y:S01]  /*0080*/  IMAD R9, R9, R7, R3 ;  /* 0x0000000709097224 */ /* 0x000fe200078e0203 */
[----:B--2---:R-:W-:-:S04]  /*0090*/  ISETP.GE.U32.AND P0, PT, R2, R4, PT ;  /* 0x000000040200720c */ /* 0x004fc80003f06070 */
[----:B------:R-:W-:-:S13]  /*00a0*/  ISETP.GE.U32.AND.EX P0, PT, R9, R5, PT, P0 ;  /* 0x000000050900720c */ /* 0x000fda0003f06100 */
[----:B------:R-:W-:Y:S05]  /*00b0*/  @P0 EXIT ;  /* 0x000000000000094d */ /* 0x000fea0003800000 */
[C---:B------:R-:W-:Y:S01]  /*00c0*/  ISETP.GE.U32.AND P0, PT, R6.reuse, 0x2, PT ;  /* 0x000000020600780c */ /* 0x040fe20003f06070 */
[----:B------:R-:W0:Y:S01]  /*00d0*/  LDCU.64 UR4, c[0x0][0x358] ;  /* 0x00006b00ff0477ac */ /* 0x000e220008000a00 */
[--C-:B------:R-:W-:Y:S01]  /*00e0*/  SHF.R.U64 R5, R6, 0x1, R7.reuse ;  /* 0x0000000106057819 */ /* 0x100fe20000001207 */
[----:B------:R-:W-:Y:S01]  /*00f0*/  IMAD.MOV.U32 R8, RZ, RZ, RZ ;  /* 0x000000ffff087224 */ /* 0x000fe200078e00ff */
[----:B------:R-:W-:Y:S02]  /*0100*/  ISETP.GE.U32.AND.EX P0, PT, R7, RZ, PT, P0 ;  /* 0x000000ff0700720c */ /* 0x000fe40003f06100 */
[----:B------:R-:W-:Y:S02]  /*0110*/  CS2R R10, SRZ ;  /* 0x00000000000a7805 */ /* 0x000fe4000001ff00 */
[----:B------:R-:W-:Y:S01]  /*0120*/  SHF.R.U32.HI R0, RZ, 0x1, R7 ;  /* 0x00000001ff007819 */ /* 0x000fe20000011607 */
[----:B------:R-:W-:Y:S02]  /*0130*/  IMAD.MOV.U32 R7, RZ, RZ, RZ ;  /* 0x000000ffff077224 */ /* 0x000fe400078e00ff */
[C---:B------:R-:W-:Y:S01]  /*0140*/  IMAD.SHL.U32 R4, R5.reuse, 0x4, RZ ;  /* 0x0000000405047824 */ /* 0x040fe200078e00ff */
[----:B------:R-:W-:-:S05]  /*0150*/  SHF.L.U64.HI R6, R5, 0x2, R0 ;  /* 0x0000000205067819 */ /* 0x000fca0000010200 */
[----:B------:R-:W-:Y:S05]  /*0160*/  @!P0 BRA `(.L_x_0) ;  /* 0x0000000000b88947 */ /* 0x000fea0003800000 */
[----:B------:R-:W1:Y:S01]  /*0170*/  LDCU.128 UR8, c[0x0][0x380] ;  /* 0x00007000ff0877ac */ /* 0x000e620008000c00 */
[C---:B------:R-:W-:Y:S01]  /*0180*/  IMAD.SHL.U32 R18, R2.reuse, 0x4, RZ ;  /* 0x0000000402127824 */ /* 0x040fe200078e00ff */
[----:B------:R-:W-:Y:S01]  /*0190*/  SHF.L.U64.HI R21, R2, 0x2, R9 ;  /* 0x0000000202157819 */ /* 0x000fe20000010209 */
[----:B------:R-:W-:Y:S01]  /*01a0*/  BSSY.RECONVERGENT B0, `(.L_x_0) ;  /* 0x000002a000007945 */ /* 0x000fe20003800200 */
[----:B------:R-:W-:Y:S01]  /*01b0*/  CS2R R10, SRZ ;  /* 0x00000000000a7805 */ /* 0x000fe2000001ff00 */
[----:B------:R-:W-:Y:S02]  /*01c0*/  IMAD.MOV.U32 R8, RZ, RZ, RZ ;  /* 0x000000ffff087224 */ /* 0x000fe400078e00ff */
[----:B------:R-:W-:Y:S01]  /*01d0*/  IMAD.MOV.U32 R7, RZ, RZ, RZ ;  /* 0x000000ffff077224 */ /* 0x000fe200078e00ff */
[C---:B-1----:R-:W-:Y:S02]  /*01e0*/  IADD3 R17, P0, PT, R18.reuse, UR8, RZ ;  /* 0x0000000812117c10 */ /* 0x042fe4000ff1e0ff */
[----:B------:R-:W-:-:S02]  /*01f0*/  IADD3 R18, P1, PT, R18, UR10, RZ ;  /* 0x0000000a12127c10 */ /* 0x000fc4000ff3e0ff */
[----:B------:R-:W-:Y:S02]  /*0200*/  IADD3.X R19, PT, PT, R21, UR9, RZ, P0, !PT ;  /* 0x0000000915137c10 */ /* 0x000fe400087fe4ff */
[----:B------:R-:W-:Y:S02]  /*0210*/  IADD3 R16, P0, PT, R17, R4, RZ ;  /* 0x0000000411107210 */ /* 0x000fe40007f1e0ff */
[----:B------:R-:W-:-:S03]  /*0220*/  IADD3.X R21, PT, PT, R21, UR11, RZ, P1, !PT ;  /* 0x0000000b15157c10 */ /* 0x000fc60008ffe4ff */
[----:B------:R-:W-:-:S08]  /*0230*/  IMAD.X R20, R19, 0x1, R6, P0 ;  /* 0x0000000113147824 */ /* 0x000fd000000e0606 */
.L_x_4:
[C---:B------:R-:W-:Y:S02]  /*0240*/  LEA R12, P0, R8.reuse, R17, 0x2 ;  /* 0x00000011080c7211 */ /* 0x040fe400078010ff */
[C---:B------:R-:W-:Y:S02]  /*0250*/  LEA R14, P1, R11.reuse, R16, 0x2 ;  /* 0x000000100b0e7211 */ /* 0x040fe400078210ff */
[----:B------:R-:W-:Y:S02]  /*0260*/  LEA.HI.X R13, R8, R19, R7, 0x2, P0 ;  /* 0x00000013080d7211 */ /* 0x000fe400000f1407 */
[----:B------:R-:W-:-:S03]  /*0270*/  LEA.HI.X R15, R11, R20, R10, 0x2, P1 ;  /* 0x000000140b0f7211 */ /* 0x000fc600008f140a */
[----:B0-----:R-:W2:Y:S04]  /*0280*/  LDG.E R23, desc[UR4][R12.64] ;  /* 0x000000040c177981 */ /* 0x001ea8000c1e1900 */
[----:B------:R-:W2:Y:S01]  /*0290*/  LDG.E R14, desc[UR4][R14.64] ;  /* 0x000000040e0e7981 */ /* 0x000ea2000c1e1900 */
[----:B------:R-:W-:Y:S01]  /*02a0*/  BSSY.RECONVERGENT B1, `(.L_x_1) ;  /* 0x0000012000017945 */ /* 0x000fe20003800200 */
[----:B--2---:R-:W-:-:S13]  /*02b0*/  ISETP.GE.AND P0, PT, R23, R14, PT ;  /* 0x0000000e1700720c */ /* 0x004fda0003f06270 */
[----:B------:R-:W-:Y:S05]  /*02c0*/  @P0 BRA `(.L_x_2) ;  /* 0x0000000000200947 */ /* 0x000fea0003800000 */
[----:B------:R-:W-:-:S05]  /*02d0*/  IADD3 R13, P0, PT, R11, R8, RZ ;  /* 0x000000080b0d7210 */ /* 0x000fca0007f1e0ff */
[----:B------:R-:W-:Y:S01]  /*02e0*/  IMAD.X R14, R10, 0x1, R7, P0 ;  /* 0x000000010a0e7824 */ /* 0x000fe200000e0607 */
[----:B------:R-:W-:-:S04]  /*02f0*/  LEA R12, P0, R13, R18, 0x2 ;  /* 0x000000120d0c7211 */ /* 0x000fc800078010ff */
[----:B------:R-:W-:Y:S02]  /*0300*/  LEA.HI.X R13, R13, R21, R14, 0x2, P0 ;  /* 0x000000150d0d7211 */ /* 0x000fe400000f140e */
[----:B------:R-:W-:-:S03]  /*0310*/  IADD3 R8, P0, PT, R8, 0x1, RZ ;  /* 0x0000000108087810 */ /* 0x000fc60007f1e0ff */
[----:B------:R0:W-:Y:S02]  /*0320*/  STG.E desc[UR4][R12.64], R23 ;  /* 0x000000170c007986 */ /* 0x0001e4000c101904 */
[----:B------:R-:W-:Y:S01]  /*0330*/  IMAD.X R7, RZ, RZ, R7, P0 ;  /* 0x000000ffff077224 */ /* 0x000fe200000e0607 */
[----:B------:R-:W-:Y:S07]  /*0340*/  BRA `(.L_x_3) ;  /* 0x00000000001c7947 */ /* 0x000fee0003800000 */
.L_x_2:
[----:B------:R-:W-:-:S05]  /*0350*/  IADD3 R13, P0, PT, R11, R8, RZ ;  /* 0x000000080b0d7210 */ /* 0x000fca0007f1e0ff */
[----:B------:R-:W-:Y:S01]  /*0360*/  IMAD.X R22, R10, 0x1, R7, P0 ;  /* 0x000000010a167824 */ /* 0x000fe200000e0607 */
[----:B------:R-:W-:-:S04]  /*0370*/  LEA R12, P0, R13, R18, 0x2 ;  /* 0x000000120d0c7211 */ /* 0x000fc800078010ff */
[----:B------:R-:W-:Y:S02]  /*0380*/  LEA.HI.X R13, R13, R21, R22, 0x2, P0 ;  /* 0x000000150d0d7211 */ /* 0x000fe400000f1416 */
[----:B------:R-:W-:-:S03]  /*0390*/  IADD3 R11, P0, PT, R11, 0x1, RZ ;  /* 0x000000010b0b7810 */ /* 0x000fc60007f1e0ff */
[----:B------:R1:W-:Y:S02]  /*03a0*/  STG.E desc[UR4][R12.64], R14 ;  /* 0x0000000e0c007986 */ /* 0x0003e4000c101904 */
[----:B------:R-:W-:-:S08]  /*03b0*/  IMAD.X R10, RZ, RZ, R10, P0 ;  /* 0x000000ffff0a7224 */ /* 0x000fd000000e060a */
.L_x_3:
[----:B------:R-:W-:Y:S05]  /*03c0*/  BSYNC.RECONVERGENT B1 ;  /* 0x0000000000017941 */ /* 0x000fea0003800200 */
.L_x_1:
[----:B------:R-:W-:-:S04]  /*03d0*/  ISETP.GT.U32.AND P0, PT, R8, R11, PT ;  /* 0x0000000b0800720c */ /* 0x000fc80003f04070 */
[----:B------:R-:W-:-:S04]  /*03e0*/  ISETP.GT.U32.AND.EX P0, PT, R7, R10, PT, P0 ;  /* 0x0000000a0700720c */ /* 0x000fc80003f04100 */
[----:B01----:R-:W-:Y:S02]  /*03f0*/  SEL R12, R8, R11, P0 ;  /* 0x0000000b080c7207 */ /* 0x003fe40000000000 */
[----:B------:R-:W-:Y:S02]  /*0400*/  SEL R13, R7, R10, P0 ;  /* 0x0000000a070d7207 */ /* 0x000fe40000000000 */
[----:B------:R-:W-:-:S04]  /*0410*/  ISETP.GE.U32.AND P0, PT, R12, R5, PT ;  /* 0x000000050c00720c */ /* 0x000fc80003f06070 */
[----:B------:R-:W-:-:S13]  /*0420*/  ISETP.GE.U32.AND.EX P0, PT, R13, R0, PT, P0 ;  /* 0x000000000d00720c */ /* 0x000fda0003f06100 */
[----:B------:R-:W-:Y:S05]  /*0430*/  @!P0 BRA `(.L_x_4) ;  /* 0xfffffffc00808947 */ /* 0x000fea000383ffff */
[----:B------:R-:W-:Y:S05]  /*0440*/  BSYNC.RECONVERGENT B0 ;  /* 0x0000000000007941 */ /* 0x000fea0003800200 */
.L_x_0:
[----:B------:R-:W-:Y:S01]  /*0450*/  ISETP.GE.U32.AND P0, PT, R8, R5, PT ;  /* 0x000000050800720c */ /* 0x000fe20003f06070 */
[----:B------:R-:W-:Y:S03]  /*0460*/  BSSY.RECONVERGENT B0, `(.L_x_5) ;  /* 0x00000bf000007945 */ /* 0x000fe60003800200 */
[----:B------:R-:W-:-:S13]  /*0470*/  ISETP.GE.U32.AND.EX P0, PT, R7, R0, PT, P0 ;  /* 0x000000000700720c */ /* 0x000fda0003f06100 */
[----:B------:R-:W-:Y:S05]  /*0480*/  @P0 BRA `(.L_x_6) ;  /* 0x0000000800f00947 */ /* 0x000fea0003800000 */
[--C-:B------:R-:W-:Y:S01]  /*0490*/  IMAD.IADD R15, R5, 0x1, -R8.reuse ;  /* 0x00000001050f7824 */ /* 0x100fe200078e0a08 */
[----:B------:R-:W-:Y:S01]  /*04a0*/  IADD3 R12, P2, PT, R8, -R5, RZ ;  /* 0x80000005080c7210 */ /* 0x000fe20007f5e0ff */
[----:B------:R-:W-:Y:S01]  /*04b0*/  BSSY.RECONVERGENT B1, `(.L_x_7) ;  /* 0x0000028000017945 */ /* 0x000fe20003800200 */
[----:B------:R-:W-:Y:S02]  /*04c0*/  IMAD.MOV.U32 R16, RZ, RZ, R8 ;  /* 0x000000ffff107224 */ /* 0x000fe400078e0008 */
[----:B------:R-:W-:Y:S02]  /*04d0*/  LOP3.LUT R15, R15, 0x3, RZ, 0xc0, !PT ;  /* 0x000000030f0f7812 */ /* 0x000fe400078ec0ff */
[----:B------:R-:W-:Y:S01]  /*04e0*/  ISETP.GT.U32.AND P0, PT, R12, -0x4, PT ;  /* 0xfffffffc0c00780c */ /* 0x000fe20003f04070 */
[----:B------:R-:W-:Y:S01]  /*04f0*/  IMAD.X R12, R7, 0x1, ~R0, P2 ;  /* 0x00000001070c7824 */ /* 0x000fe200010e0e00 */
[----:B------:R-:W-:-:S04]  /*0500*/  ISETP.NE.U32.AND P1, PT, R15, RZ, PT ;  /* 0x000000ff0f00720c */ /* 0x000fc80003f25070 */
[----:B------:R-:W-:Y:S02]  /*0510*/  ISETP.NE.AND.EX P1, PT, RZ, RZ, PT, P1 ;  /* 0x000000ffff00720c */ /* 0x000fe40003f25310 */
[----:B------:R-:W-:-:S11]  /*0520*/  ISETP.GT.U32.AND.EX P0, PT, R12, -0x1, PT, P0 ;  /* 0xffffffff0c00780c */ /* 0x000fd60003f04100 */
[----:B------:R-:W-:Y:S05]  /*0530*/  @!P1 BRA `(.L_x_8) ;  /* 0x00000000007c9947 */ /* 0x000fea0003800000 */
[----:B------:R-:W1:Y:S01]  /*0540*/  LDCU.128 UR8, c[0x0][0x380] ;  /* 0x00007000ff0877ac */ /* 0x000e620008000c00 */
[C---:B------:R-:W-:Y:S01]  /*0550*/  IMAD.SHL.U32 R13, R2.reuse, 0x4, RZ ;  /* 0x00000004020d7824 */ /* 0x040fe200078e00ff */
[-C--:B------:R-:W-:Y:S01]  /*0560*/  IADD3 R12, P1, PT, R11, R8.reuse, RZ ;  /* 0x000000080b0c7210 */ /* 0x080fe20007f3e0ff */
[----:B------:R-:W-:Y:S01]  /*0570*/  IMAD.MOV.U32 R14, RZ, RZ, RZ ;  /* 0x000000ffff0e7224 */ /* 0x000fe200078e00ff */
[----:B------:R-:W-:Y:S02]  /*0580*/  SHF.L.U64.HI R21, R2, 0x2, R9 ;  /* 0x0000000202157819 */ /* 0x000fe40000010209 */
[-C--:B------:R-:W-:Y:S02]  /*0590*/  LEA R17, P2, R12, R13.reuse, 0x2 ;  /* 0x0000000d0c117211 */ /* 0x080fe400078410ff */
[----:B------:R-:W-:Y:S01]  /*05a0*/  LEA R18, P3, R8, R13, 0x2 ;  /* 0x0000000d08127211 */ /* 0x000fe200078610ff */
[----:B------:R-:W-:Y:S01]  /*05b0*/  IMAD.X R13, R10, 0x1, R7, P1 ;  /* 0x000000010a0d7824 */ /* 0x000fe200008e0607 */
[----:B------:R-:W-:-:S04]  /*05c0*/  IADD3 R16, P5, PT, R15, R8, RZ ;  /* 0x000000080f107210 */ /* 0x000fc80007fbe0ff */
[-C--:B------:R-:W-:Y:S02]  /*05d0*/  LEA.HI.X R12, R12, R21.reuse, R13, 0x2, P2 ;  /* 0x000000150c0c7211 */ /* 0x080fe400010f140d */
[--C-:B------:R-:W-:Y:S01]  /*05e0*/  LEA.HI.X R21, R8, R21, R7.reuse, 0x2, P3 ;  /* 0x0000001508157211 */ /* 0x100fe200018f1407 */
[----:B------:R-:W-:Y:S01]  /*05f0*/  IMAD.X R7, R14, 0x1, R7, P5 ;  /* 0x000000010e077824 */ /* 0x000fe200028e0607 */
[----:B-1----:R-:W-:Y:S02]  /*0600*/  IADD3 R17, P1, PT, R17, UR10, RZ ;  /* 0x0000000a11117c10 */ /* 0x002fe4000ff3e0ff */
[----:B------:R-:W-:Y:S02]  /*0610*/  IADD3 R18, P4, PT, R18, UR8, RZ ;  /* 0x0000000812127c10 */ /* 0x000fe4000ff9e0ff */
[----:B------:R-:W-:Y:S02]  /*0620*/  IADD3.X R8, PT, PT, R12, UR11, RZ, P1, !PT ;  /* 0x0000000b0c087c10 */ /* 0x000fe40008ffe4ff */
[----:B------:R-:W-:-:S09]  /*0630*/  IADD3.X R21, PT, PT, R21, UR9, RZ, P4, !PT ;  /* 0x0000000915157c10 */ /* 0x000fd2000a7fe4ff */
.L_x_9:
[----:B-1----:R-:W-:Y:S02]  /*0640*/  IMAD.MOV.U32 R12, RZ, RZ, R18 ;  /* 0x000000ffff0c7224 */ /* 0x002fe400078e0012 */
[----:B------:R-:W-:-:S05]  /*0650*/  IMAD.MOV.U32 R13, RZ, RZ, R21 ;  /* 0x000000ffff0d7224 */ /* 0x000fca00078e0015 */
[----:B0-----:R0:W2:Y:S01]  /*0660*/  LDG.E R19, desc[UR4][R12.64] ;  /* 0x000000040c137981 */ /* 0x0010a2000c1e1900 */
[----:B------:R-:W-:Y:S02]  /*0670*/  IADD3 R15, P1, PT, R15, -0x1, RZ ;  /* 0xffffffff0f0f7810 */ /* 0x000fe40007f3e0ff */
[----:B------:R-:W-:Y:S02]  /*0680*/  IADD3 R18, P3, PT, R18, 0x4, RZ ;  /* 0x0000000412127810 */ /* 0x000fe40007f7e0ff */
[----:B------:R-:W-:Y:S02]  /*0690*/  IADD3.X R14, PT, PT, R14, -0x1, RZ, P1, !PT ;  /* 0xffffffff0e0e7810 */ /* 0x000fe40000ffe4ff */
[----:B------:R-:W-:Y:S01]  /*06a0*/  ISETP.NE.U32.AND P1, PT, R15, RZ, PT ;  /* 0x000000ff0f00720c */ /* 0x000fe20003f25070 */
[----:B------:R-:W-:Y:S02]  /*06b0*/  IMAD.X R21, RZ, RZ, R21, P3 ;  /* 0x000000ffff157224 */ /* 0x000fe400018e0615 */
[----:B0-----:R-:W-:Y:S01]  /*06c0*/  IMAD.MOV.U32 R12, RZ, RZ, R17 ;  /* 0x000000ffff0c7224 */ /* 0x001fe200078e0011 */
[----:B------:R-:W-:Y:S01]  /*06d0*/  ISETP.NE.AND.EX P1, PT, R14, RZ, PT, P1 ;  /* 0x000000ff0e00720c */ /* 0x000fe20003f25310 */
[----:B------:R-:W-:Y:S01]  /*06e0*/  IMAD.MOV.U32 R13, RZ, RZ, R8 ;  /* 0x000000ffff0d7224 */ /* 0x000fe200078e0008 */
[----:B------:R-:W-:-:S05]  /*06f0*/  IADD3 R17, P2, PT, R17, 0x4, RZ ;  /* 0x0000000411117810 */ /* 0x000fca0007f5e0ff */
[----:B------:R-:W-:Y:S01]  /*0700*/  IMAD.X R8, RZ, RZ, R8, P2 ;  /* 0x000000ffff087224 */ /* 0x000fe200010e0608 */
[----:B--2---:R1:W-:Y:S05]  /*0710*/  STG.E desc[UR4][R12.64], R19 ;  /* 0x000000130c007986 */ /* 0x0043ea000c101904 */
[----:B------:R-:W-:Y:S05]  /*0720*/  @P1 BRA `(.L_x_9) ;  /* 0xfffffffc00c41947 */ /* 0x000fea000383ffff */
.L_x_8:
[----:B0-----:R-:W-:Y:S05]  /*0730*/  BSYNC.RECONVERGENT B1 ;  /* 0x0000000000017941 */ /* 0x001fea0003800200 */
.L_x_7:
[----:B------:R-:W-:Y:S01]  /*0740*/  IMAD.MOV.U32 R8, RZ, RZ, R16 ;  /* 0x000000ffff087224 */ /* 0x000fe200078e0010 */
[----:B------:R-:W-:Y:S06]  /*0750*/  @P0 BRA `(.L_x_6) ;  /* 0x00000008003c0947 */ /* 0x000fec0003800000 */
[----:B------:R-:W0:Y:S01]  /*0760*/  LDCU.128 UR8, c[0x0][0x380] ;  /* 0x00007000ff0877ac */ /* 0x000e220008000c00 */
[----:B------:R-:W-:Y:S01]  /*0770*/  IMAD.SHL.U32 R15, R2, 0x4, RZ ;  /* 0x00000004020f7824 */ /* 0x000fe200078e00ff */
[----:B------:R-:W-:Y:S02]  /*0780*/  ISETP.GE.U32.AND P0, PT, R16, R5, PT ;  /* 0x000000051000720c */ /* 0x000fe40003f06070 */
[----:B------:R-:W-:Y:S02]  /*0790*/  SHF.L.U64.HI R18, R2, 0x2, R9 ;  /* 0x0000000202127819 */ /* 0x000fe40000010209 */
[C---:B-1----:R-:W-:Y:S02]  /*07a0*/  LEA R12, P1, R16.reuse, R15, 0x2 ;  /* 0x0000000f100c7211 */ /* 0x042fe400078210ff */
[----:B------:R-:W-:Y:S02]  /*07b0*/  ISETP.GE.U32.AND.EX P0, PT, R7, R0, PT, P0 ;  /* 0x000000000700720c */ /* 0x000fe40003f06100 */
[----:B------:R-:W-:-:S02]  /*07c0*/  LEA.HI.X R8, R16, R18, R7, 0x2, P1 ;  /* 0x0000001210087211 */ /* 0x000fc400008f1407 */
[----:B0-----:R-:W-:-:S04]  /*07d0*/  IADD3 R12, P2, PT, R12, UR8, RZ ;  /* 0x000000080c0c7c10 */ /* 0x001fc8000ff5e0ff */
[----:B------:R-:W-:-:S04]  /*07e0*/  IADD3 R12, P1, PT, R12, 0x8, RZ ;  /* 0x000000080c0c7810 */ /* 0x000fc80007f3e0ff */
[----:B------:R-:W-:-:S05]  /*07f0*/  IADD3.X R13, PT, PT, RZ, UR9, R8, P1, P2 ;  /* 0x00000009ff0d7c10 */ /* 0x000fca0008fe4408 */
[----:B------:R-:W2:Y:S01]  /*0800*/  @P0 LDG.E R17, desc[UR4][R12.64+-0x8] ;  /* 0xfffff8040c110981 */ /* 0x000ea2000c1e1900 */
[----:B------:R-:W-:-:S04]  /*0810*/  IADD3 R8, P1, PT, R11, R16, RZ ;  /* 0x000000100b087210 */ /* 0x000fc80007f3e0ff */
[----:B------:R-:W-:Y:S01]  /*0820*/  LEA R14, P2, R8, R15, 0x2 ;  /* 0x0000000f080e7211 */ /* 0x000fe200078410ff */
[----:B------:R-:W-:-:S03]  /*0830*/  IMAD.X R15, R10, 0x1, R7, P1 ;  /* 0x000000010a0f7824 */ /* 0x000fc600008e0607 */
[----:B------:R-:W-:Y:S02]  /*0840*/  IADD3 R14, P1, PT, R14, UR10, RZ ;  /* 0x0000000a0e0e7c10 */ /* 0x000fe4000ff3e0ff */
[----:B------:R-:W-:Y:S02]  /*0850*/  LEA.HI.X R8, R8, R18, R15, 0x2, P2 ;  /* 0x0000001208087211 */ /* 0x000fe400010f140f */
[----:B------:R-:W-:-:S04]  /*0860*/  IADD3 R14, P2, PT, R14, 0x8, RZ ;  /* 0x000000080e0e7810 */ /* 0x000fc80007f5e0ff */
[----:B------:R-:W-:-:S05]  /*0870*/  IADD3.X R15, PT, PT, RZ, UR11, R8, P2, P1 ;  /* 0x0000000bff0f7c10 */ /* 0x000fca00097e2408 */
[----:B--2---:R0:W-:Y:S04]  /*0880*/  @P0 STG.E desc[UR4][R14.64+-0x8], R17 ;  /* 0xfffff8110e000986 */ /* 0x0041e8000c101904 */
[----:B------:R-:W2:Y:S04]  /*0890*/  @P0 LDG.E R19, desc[UR4][R12.64+-0x4] ;  /* 0xfffffc040c130981 */ /* 0x000ea8000c1e1900 */
[----:B--2---:R1:W-:Y:S04]  /*08a0*/  @P0 STG.E desc[UR4][R14.64+-0x4], R19 ;  /* 0xfffffc130e000986 */ /* 0x0043e8000c101904 */
[----:B------:R-:W2:Y:S01]  /*08b0*/  @P0 LDG.E R21, desc[UR4][R12.64] ;  /* 0x000000040c150981 */ /* 0x000ea2000c1e1900 */
[----:B------:R-:W-:-:S05]  /*08c0*/  IMAD.MOV.U32 R8, RZ, RZ, R16 ;  /* 0x000000ffff087224 */ /* 0x000fca00078e0010 */
[----:B------:R-:W-:-:S04]  /*08d0*/  @P0 IADD3 R8, P1, PT, R8, 0x4, RZ ;  /* 0x0000000408080810 */ /* 0x000fc80007f3e0ff */
[----:B------:R-:W-:Y:S01]  /*08e0*/  IADD3 R16, P3, PT, -R8, R5, RZ ;  /* 0x0000000508107210 */ /* 0x000fe20007f7e1ff */
[----:B------:R-:W-:Y:S01]  /*08f0*/  @P0 IMAD.X R7, RZ, RZ, R7, P1 ;  /* 0x000000ffff070224 */ /* 0x000fe200008e0607 */
[----:B------:R-:W-:Y:S02]  /*0900*/  ISETP.GT.U32.AND P1, PT, R5, R8, PT ;  /* 0x000000080500720c */ /* 0x000fe40003f24070 */
[----:B------:R-:W-:Y:S01]  /*0910*/  ISETP.LE.U32.AND P2, PT, R16, 0xc, PT ;  /* 0x0000000c1000780c */ /* 0x000fe20003f43070 */
[C---:B0-----:R-:W-:Y:S01]  /*0920*/  IMAD.X R17, R0.reuse, 0x1, ~R7, P3 ;  /* 0x0000000100117824 */ /* 0x041fe200018e0e07 */
[----:B------:R-:W-:Y:S01]  /*0930*/  ISETP.GT.U32.AND.EX P1, PT, R0, R7, PT, P1 ;  /* 0x000000070000720c */ /* 0x000fe20003f24110 */
[----:B--2---:R-:W-:Y:S04]  /*0940*/  @P0 STG.E desc[UR4][R14.64], R21 ;  /* 0x000000150e000986 */ /* 0x004fe8000c101904 */
[----:B------:R0:W2:Y:S01]  /*0950*/  @P0 LDG.E R23, desc[UR4][R12.64+0x4] ;  /* 0x000004040c170981 */ /* 0x0000a2000c1e1900 */
[----:B------:R-:W-:Y:S01]  /*0960*/  ISETP.LE.U32.OR.EX P1, PT, R17, RZ, !P1, P2 ;  /* 0x000000ff1100720c */ /* 0x000fe20004f23520 */
[----:B------:R-:W-:Y:S01]  /*0970*/  BSSY.RECONVERGENT B1, `(.L_x_10) ;  /* 0x000003c000017945 */ /* 0x000fe20003800200 */
[----:B------:R-:W-:-:S02]  /*0980*/  @P0 IADD3 R18, P3, PT, R12, 0x10, RZ ;  /* 0x000000100c120810 */ /* 0x000fc40007f7e0ff */
[----:B------:R-:W-:-:S03]  /*0990*/  @P0 IADD3 R16, P4, PT, R14, 0x10, RZ ;  /* 0x000000100e100810 */ /* 0x000fc60007f9e0ff */
[----:B-1----:R-:W-:Y:S02]  /*09a0*/  @P0 IMAD.X R19, RZ, RZ, R13, P3 ;  /* 0x000000ffff130224 */ /* 0x002fe400018e060d */
[----:B------:R-:W-:Y:S02]  /*09b0*/  @P0 IMAD.X R17, RZ, RZ, R15, P4 ;  /* 0x000000ffff110224 */ /* 0x000fe400020e060f */
[----:B0-----:R-:W-:Y:S02]  /*09c0*/  @P0 IMAD.MOV.U32 R12, RZ, RZ, R18 ;  /* 0x000000ffff0c0224 */ /* 0x001fe400078e0012 */
[----:B------:R-:W-:Y:S01]  /*09d0*/  @P0 IMAD.MOV.U32 R13, RZ, RZ, R19 ;  /* 0x000000ffff0d0224 */ /* 0x000fe200078e0013 */
[----:B--2---:R0:W-:Y:S02]  /*09e0*/  @P0 STG.E desc[UR4][R14.64+0x4], R23 ;  /* 0x000004170e000986 */ /* 0x0041e4000c101904 */
[----:B0-----:R-:W-:Y:S02]  /*09f0*/  @P0 IMAD.MOV.U32 R14, RZ, RZ, R16 ;  /* 0x000000ffff0e0224 */ /* 0x001fe400078e0010 */
[----:B------:R-:W-:Y:S01]  /*0a00*/  @P0 IMAD.MOV.U32 R15, RZ, RZ, R17 ;  /* 0x000000ffff0f0224 */ /* 0x000fe200078e0011 */
[----:B------:R-:W-:Y:S01]  /*0a10*/  PLOP3.LUT P0, PT, P0, PT, PT, 0x8, 0x80 ;  /* 0x000000000080781c */ /* 0x000fe2000070e170 */
[----:B------:R-:W-:-:S12]  /*0a20*/  @P1 BRA `(.L_x_11) ;  /* 0x0000000000c01947 */ /* 0x000fd80003800000 */
[----:B------:R-:W-:Y:S02]  /*0a30*/  IADD3 R17, P1, PT, R5, -0xc, RZ ;  /* 0xfffffff405117810 */ /* 0x000fe40007f3e0ff */
[----:B------:R-:W-:Y:S02]  /*0a40*/  PLOP3.LUT P0, PT, PT, PT, PT, 0x8, 0x80 ;  /* 0x000000000080781c */ /* 0x000fe40003f0e170 */
[----:B------:R-:W-:-:S11]  /*0a50*/  IADD3.X R16, PT, PT, R0, -0x1, RZ, P1, !PT ;  /* 0xffffffff00107810 */ /* 0x000fd60000ffe4ff */
.L_x_12:
[----:B------:R-:W2:Y:S04]  /*0a60*/  LDG.E R19, desc[UR4][R12.64+-0x8] ;  /* 0xfffff8040c137981 */ /* 0x000ea8000c1e1900 */
[----:B--2---:R0:W-:Y:S04]  /*0a70*/  STG.E desc[UR4][R14.64+-0x8], R19 ;  /* 0xfffff8130e007986 */ /* 0x0041e8000c101904 */
[----:B------:R-:W2:Y:S04]  /*0a80*/  LDG.E R21, desc[UR4][R12.64+-0x4] ;  /* 0xfffffc040c157981 */ /* 0x000ea8000c1e1900 */
[----:B--2---:R1:W-:Y:S04]  /*0a90*/  STG.E desc[UR4][R14.64+-0x4], R21 ;  /* 0xfffffc150e007986 */ /* 0x0043e8000c101904 */
[----:B------:R-:W2:Y:S04]  /*0aa0*/  LDG.E R23, desc[UR4][R12.64] ;  /* 0x000000040c177981 */ /* 0x000ea8000c1e1900 */
[----:B--2---:R2:W-:Y:S04]  /*0ab0*/  STG.E desc[UR4][R14.64], R23 ;  /* 0x000000170e007986 */ /* 0x0045e8000c101904 */
[----:B------:R-:W3:Y:S04]  /*0ac0*/  LDG.E R25, desc[UR4][R12.64+0x4] ;  /* 0x000004040c197981 */ /* 0x000ee8000c1e1900 */
[----:B---3--:R3:W-:Y:S04]  /*0ad0*/  STG.E desc[UR4][R14.64+0x4], R25 ;  /* 0x000004190e007986 */ /* 0x0087e8000c101904 */
[----:B------:R-:W4:Y:S04]  /*0ae0*/  LDG.E R27, desc[UR4][R12.64+0x8] ;  /* 0x000008040c1b7981 */ /* 0x000f28000c1e1900 */
[----:B----4-:R4:W-:Y:S04]  /*0af0*/  STG.E desc[UR4][R14.64+0x8], R27 ;  /* 0x0000081b0e007986 */ /* 0x0109e8000c101904 */
[----:B------:R-:W5:Y:S04]  /*0b00*/  LDG.E R29, desc[UR4][R12.64+0xc] ;  /* 0x00000c040c1d7981 */ /* 0x000f68000c1e1900 */
[----:B-----5:R5:W-:Y:S04]  /*0b10*/  STG.E desc[UR4][R14.64+0xc], R29 ;  /* 0x00000c1d0e007986 */ /* 0x020be8000c101904 */
[----:B0-----:R-:W2:Y:S04]  /*0b20*/  LDG.E R19, desc[UR4][R12.64+0x10] ;  /* 0x000010040c137981 */ /* 0x001ea8000c1e1900 */
[----:B--2---:R0:W-:Y:S04]  /*0b30*/  STG.E desc[UR4][R14.64+0x10], R19 ;  /* 0x000010130e007986 */ /* 0x0041e8000c101904 */
[----:B-1----:R-:W2:Y:S04]  /*0b40*/  LDG.E R21, desc[UR4][R12.64+0x14] ;  /* 0x000014040c157981 */ /* 0x002ea8000c1e1900 */
[----:B--2---:R1:W-:Y:S04]  /*0b50*/  STG.E desc[UR4][R14.64+0x14], R21 ;  /* 0x000014150e007986 */ /* 0x0043e8000c101904 */
[----:B------:R-:W2:Y:S04]  /*0b60*/  LDG.E R23, desc[UR4][R12.64+0x18] ;  /* 0x000018040c177981 */ /* 0x000ea8000c1e1900 */
[----:B--2---:R2:W-:Y:S04]  /*0b70*/  STG.E desc[UR4][R14.64+0x18], R23 ;  /* 0x000018170e007986 */ /* 0x0045e8000c101904 */
[----:B---3--:R-:W3:Y:S04]  /*0b80*/  LDG.E R25, desc[UR4][R12.64+0x1c] ;  /* 0x00001c040c197981 */ /* 0x008ee8000c1e1900 */
[----:B---3--:R3:W-:Y:S04]  /*0b90*/  STG.E desc[UR4][R14.64+0x1c], R25 ;  /* 0x00001c190e007986 */ /* 0x0087e8000c101904 */
[----:B----4-:R-:W4:Y:S04]  /*0ba0*/  LDG.E R27, desc[UR4][R12.64+0x20] ;  /* 0x000020040c1b7981 */ /* 0x010f28000c1e1900 */
[----:B----4-:R-:W-:Y:S04]  /*0bb0*/  STG.E desc[UR4][R14.64+0x20], R27 ;  /* 0x0000201b0e007986 */ /* 0x010fe8000c101904 */
[----:B-----5:R-:W4:Y:S04]  /*0bc0*/  LDG.E R29, desc[UR4][R12.64+0x24] ;  /* 0x000024040c1d7981 */ /* 0x020f28000c1e1900 */
[----:B----4-:R-:W-:Y:S04]  /*0bd0*/  STG.E desc[UR4][R14.64+0x24], R29 ;  /* 0x0000241d0e007986 */ /* 0x010fe8000c101904 */
[----:B0-----:R-:W4:Y:S04]  /*0be0*/  LDG.E R19, desc[UR4][R12.64+0x28] ;  /* 0x000028040c137981 */ /* 0x001f28000c1e1900 */
[----:B----4-:R-:W-:Y:S04]  /*0bf0*/  STG.E desc[UR4][R14.64+0x28], R19 ;  /* 0x000028130e007986 */ /* 0x010fe8000c101904 */
[----:B-1----:R-:W4:Y:S04]  /*0c00*/  LDG.E R21, desc[UR4][R12.64+0x2c] ;  /* 0x00002c040c157981 */ /* 0x002f28000c1e1900 */
[----:B----4-:R0:W-:Y:S04]  /*0c10*/  STG.E desc[UR4][R14.64+0x2c], R21 ;  /* 0x00002c150e007986 */ /* 0x0101e8000c101904 */
[----:B--2---:R-:W2:Y:S01]  /*0c20*/  LDG.E R23, desc[UR4][R12.64+0x30] ;  /* 0x000030040c177981 */ /* 0x004ea2000c1e1900 */
[----:B------:R-:W-:-:S05]  /*0c30*/  IADD3 R8, P1, PT, R8, 0x10, RZ ;  /* 0x0000001008087810 */ /* 0x000fca0007f3e0ff */
[----:B------:R-:W-:Y:S01]  /*0c40*/  IMAD.X R7, RZ, RZ, R7, P1 ;  /* 0x000000ffff077224 */ /* 0x000fe200008e0607 */
[----:B------:R-:W-:-:S04]  /*0c50*/  ISETP.GE.U32.AND P1, PT, R8, R17, PT ;  /* 0x000000110800720c */ /* 0x000fc80003f26070 */
[----:B------:R-:W-:Y:S01]  /*0c60*/  ISETP.GE.U32.AND.EX P1, PT, R7, R16, PT, P1 ;  /* 0x000000100700720c */ /* 0x000fe20003f26110 */
[----:B--2---:R-:W-:Y:S04]  /*0c70*/  STG.E desc[UR4][R14.64+0x30], R23 ;  /* 0x000030170e007986 */ /* 0x004fe8000c101904 */
[----:B---3--:R1:W2:Y:S01]  /*0c80*/  LDG.E R25, desc[UR4][R12.64+0x34] ;  /* 0x000034040c197981 */ /* 0x0082a2000c1e1900 */
[----:B------:R-:W-:Y:S02]  /*0c90*/  IADD3 R20, P2, PT, R12, 0x40, RZ ;  /* 0x000000400c147810 */ /* 0x000fe40007f5e0ff */
[----:B------:R-:W-:-:S03]  /*0ca0*/  IADD3 R18, P3, PT, R14, 0x40, RZ ;  /* 0x000000400e127810 */ /* 0x000fc60007f7e0ff */
[----:B0-----:R-:W-:Y:S02]  /*0cb0*/  IMAD.X R21, RZ, RZ, R13, P2 ;  /* 0x000000ffff157224 */ /* 0x001fe400010e060d */
[----:B------:R-:W-:Y:S02]  /*0cc0*/  IMAD.X R19, RZ, RZ, R15, P3 ;  /* 0x000000ffff137224 */ /* 0x000fe400018e060f */
[----:B-1----:R-:W-:Y:S02]  /*0cd0*/  IMAD.MOV.U32 R12, RZ, RZ, R20 ;  /* 0x000000ffff0c7224 */ /* 0x002fe400078e0014 */
[----:B------:R-:W-:Y:S01]  /*0ce0*/  IMAD.MOV.U32 R13, RZ, RZ, R21 ;  /* 0x000000ffff0d7224 */ /* 0x000fe200078e0015 */
[----:B--2---:R0:W-:Y:S02]  /*0cf0*/  STG.E desc[UR4][R14.64+0x34], R25 ;  /* 0x000034190e007986 */ /* 0x0041e4000c101904 */
[----:B0-----:R-:W-:Y:S02]  /*0d00*/  IMAD.MOV.U32 R14, RZ, RZ, R18 ;  /* 0x000000ffff0e7224 */ /* 0x001fe400078e0012 */
[----:B------:R-:W-:Y:S01]  /*0d10*/  IMAD.MOV.U32 R15, RZ, RZ, R19 ;  /* 0x000000ffff0f7224 */ /* 0x000fe200078e0013 */
[----:B------:R-:W-:Y:S06]  /*0d20*/  @!P1 BRA `(.L_x_12) ;  /* 0xfffffffc004c9947 */ /* 0x000fec000383ffff */
.L_x_11:
[----:B------:R-:W-:Y:S05]  /*0d30*/  BSYNC.RECONVERGENT B1 ;  /* 0x0000000000017941 */ /* 0x000fea0003800200 */
.L_x_10:
[----:B------:R-:W-:Y:S01]  /*0d40*/  IADD3 R16, P3, PT, -R8, R5, RZ ;  /* 0x0000000508107210 */ /* 0x000fe20007f7e1ff */
[----:B------:R-:W-:Y:S01]  /*0d50*/  BSSY.RECONVERGENT B1, `(.L_x_13) ;  /* 0x0000022000017945 */ /* 0x000fe20003800200 */
[----:B------:R-:W-:Y:S02]  /*0d60*/  ISETP.GT.U32.AND P2, PT, R5, R8, PT ;  /* 0x000000080500720c */ /* 0x000fe40003f44070 */
[----:B------:R-:W-:Y:S01]  /*0d70*/  ISETP.LE.U32.AND P1, PT, R16, 0x4, PT ;  /* 0x000000041000780c */ /* 0x000fe20003f23070 */
[C---:B------:R-:W-:Y:S01]  /*0d80*/  IMAD.X R16, R0.reuse, 0x1, ~R7, P3 ;  /* 0x0000000100107824 */ /* 0x040fe200018e0e07 */
[----:B------:R-:W-:-:S04]  /*0d90*/  ISETP.GT.U32.AND.EX P2, PT, R0, R7, PT, P2 ;  /* 0x000000070000720c */ /* 0x000fc80003f44120 */
[----:B------:R-:W-:-:S13]  /*0da0*/  ISETP.LE.U32.OR.EX P1, PT, R16, RZ, !P2, P1 ;  /* 0x000000ff1000720c */ /* 0x000fda0005723510 */
[----:B------:R-:W-:Y:S05]  /*0db0*/  @P1 BRA `(.L_x_14) ;  /* 0x00000000006c1947 */ /* 0x000fea0003800000 */
[----:B------:R-:W2:Y:S04]  /*0dc0*/  LDG.E R17, desc[UR4][R12.64+-0x8] ;  /* 0xfffff8040c117981 */ /* 0x000ea8000c1e1900 */
[----:B--2---:R0:W-:Y:S04]  /*0dd0*/  STG.E desc[UR4][R14.64+-0x8], R17 ;  /* 0xfffff8110e007986 */ /* 0x0041e8000c101904 */
[----:B------:R-:W2:Y:S04]  /*0de0*/  LDG.E R19, desc[UR4][R12.64+-0x4] ;  /* 0xfffffc040c137981 */ /* 0x000ea8000c1e1900 */
[----:B--2---:R1:W-:Y:S04]  /*0df0*/  STG.E desc[UR4][R14.64+-0x4], R19 ;  /* 0xfffffc130e007986 */ /* 0x0043e8000c101904 */
[----:B------:R-:W2:Y:S04]  /*0e00*/  LDG.E R21, desc[UR4][R12.64] ;  /* 0x000000040c157981 */ /* 0x000ea8000c1e1900 */
[----:B--2---:R-:W-:Y:S04]  /*0e10*/  STG.E desc[UR4][R14.64], R21 ;  /* 0x000000150e007986 */ /* 0x004fe8000c101904 */
[----:B------:R-:W2:Y:S04]  /*0e20*/  LDG.E R23, desc[UR4][R12.64+0x4] ;  /* 0x000004040c177981 */ /* 0x000ea8000c1e1900 */
[----:B--2---:R2:W-:Y:S04]  /*0e30*/  STG.E desc[UR4][R14.64+0x4], R23 ;  /* 0x000004170e007986 */ /* 0x0045e8000c101904 */
[----:B------:R-:W3:Y:S04]  /*0e40*/  LDG.E R25, desc[UR4][R12.64+0x8] ;  /* 0x000008040c197981 */ /* 0x000ee8000c1e1900 */
[----:B---3--:R-:W-:Y:S04]  /*0e50*/  STG.E desc[UR4][R14.64+0x8], R25 ;  /* 0x000008190e007986 */ /* 0x008fe8000c101904 */
[----:B------:R-:W3:Y:S04]  /*0e60*/  LDG.E R27, desc[UR4][R12.64+0xc] ;  /* 0x00000c040c1b7981 */ /* 0x000ee8000c1e1900 */
[----:B---3--:R-:W-:Y:S04]  /*0e70*/  STG.E desc[UR4][R14.64+0xc], R27 ;  /* 0x00000c1b0e007986 */ /* 0x008fe8000c101904 */
[----:B0-----:R-:W3:Y:S01]  /*0e80*/  LDG.E R17, desc[UR4][R12.64+0x10] ;  /* 0x000010040c117981 */ /* 0x001ee2000c1e1900 */
[----:B------:R-:W-:-:S02]  /*0e90*/  IADD3 R18, P2, PT, R12, 0x20, RZ ;  /* 0x000000200c127810 */ /* 0x000fc40007f5e0ff */
[----:B------:R-:W-:Y:S01]  /*0ea0*/  IADD3 R16, P3, PT, R14, 0x20, RZ ;  /* 0x000000200e107810 */ /* 0x000fe20007f7e0ff */
[----:B---3--:R-:W-:Y:S04]  /*0eb0*/  STG.E desc[UR4][R14.64+0x10], R17 ;  /* 0x000010110e007986 */ /* 0x008fe8000c101904 */
[----:B-1----:R0:W3:Y:S01]  /*0ec0*/  LDG.E R19, desc[UR4][R12.64+0x14] ;  /* 0x000014040c137981 */ /* 0x0020e2000c1e1900 */
[----:B------:R-:W-:Y:S01]  /*0ed0*/  IADD3 R8, P1, PT, R8, 0x8, RZ ;  /* 0x0000000808087810 */ /* 0x000fe20007f3e0ff */
[----:B--2---:R-:W-:Y:S01]  /*0ee0*/  IMAD.X R23, RZ, RZ, R13, P2 ;  /* 0x000000ffff177224 */ /* 0x004fe200010e060d */
[----:B------:R-:W-:Y:S01]  /*0ef0*/  PLOP3.LUT P0, PT, PT, PT, PT, 0x8, 0x80 ;  /* 0x000000000080781c */ /* 0x000fe20003f0e170 */
[----:B------:R-:W-:Y:S02]  /*0f00*/  IMAD.X R21, RZ, RZ, R15, P3 ;  /* 0x000000ffff157224 */ /* 0x000fe400018e060f */
[----:B------:R-:W-:-:S02]  /*0f10*/  IMAD.X R7, RZ, RZ, R7, P1 ;  /* 0x000000ffff077224 */ /* 0x000fc400008e0607 */
[----:B0-----:R-:W-:Y:S02]  /*0f20*/  IMAD.MOV.U32 R12, RZ, RZ, R18 ;  /* 0x000000ffff0c7224 */ /* 0x001fe400078e0012 */
[----:B------:R-:W-:Y:S01]  /*0f30*/  IMAD.MOV.U32 R13, RZ, RZ, R23 ;  /* 0x000000ffff0d7224 */ /* 0x000fe200078e0017 */
[----:B---3--:R0:W-:Y:S02]  /*0f40*/  STG.E desc[UR4][R14.64+0x14], R19 ;  /* 0x000014130e007986 */ /* 0x0081e4000c101904 */
[----:B0-----:R-:W-:Y:S02]  /*0f50*/  IMAD.MOV.U32 R14, RZ, RZ, R16 ;  /* 0x000000ffff0e7224 */ /* 0x001fe400078e0010 */
[----:B------:R-:W-:-:S07]  /*0f60*/  IMAD.MOV.U32 R15, RZ, RZ, R21 ;  /* 0x000000ffff0f7224 */ /* 0x000fce00078e0015 */
.L_x_14:
[----:B------:R-:W-:Y:S05]  /*0f70*/  BSYNC.RECONVERGENT B1 ;  /* 0x0000000000017941 */ /* 0x000fea0003800200 */
.L_x_13:
[----:B------:R-:W-:-:S04]  /*0f80*/  ISETP.LT.U32.AND P1, PT, R8, R5, PT ;  /* 0x000000050800720c */ /* 0x000fc80003f21070 */
[----:B------:R-:W-:-:S13]  /*0f90*/  ISETP.LT.U32.OR.EX P0, PT, R7, R0, P0, P1 ;  /* 0x000000000700720c */ /* 0x000fda0000701510 */
[----:B------:R-:W-:Y:S05]  /*0fa0*/  @!P0 BRA `(.L_x_6) ;  /* 0x0000000000288947 */ /* 0x000fea0003800000 */
[----:B------:R-:W2:Y:S04]  /*0fb0*/  LDG.E R17, desc[UR4][R12.64+-0x8] ;  /* 0xfffff8040c117981 */ /* 0x000ea8000c1e1900 */
[----:B--2---:R2:W-:Y:S04]  /*0fc0*/  STG.E desc[UR4][R14.64+-0x8], R17 ;  /* 0xfffff8110e007986 */ /* 0x0045e8000c101904 */
[----:B------:R-:W3:Y:S04]  /*0fd0*/  LDG.E R19, desc[UR4][R12.64+-0x4] ;  /* 0xfffffc040c137981 */ /* 0x000ee8000c1e1900 */
[----:B---3--:R2:W-:Y:S04]  /*0fe0*/  STG.E desc[UR4][R14.64+-0x4], R19 ;  /* 0xfffffc130e007986 */ /* 0x0085e8000c101904 */
[----:B------:R-:W3:Y:S04]  /*0ff0*/  LDG.E R21, desc[UR4][R12.64] ;  /* 0x000000040c157981 */ /* 0x000ee8000c1e1900 */
[----:B---3--:R2:W-:Y:S04]  /*1000*/  STG.E desc[UR4][R14.64], R21 ;  /* 0x000000150e007986 */ /* 0x0085e8000c101904 */
[----:B------:R-:W3:Y:S01]  /*1010*/  LDG.E R23, desc[UR4][R12.64+0x4] ;  /* 0x000004040c177981 */ /* 0x000ee2000c1e1900 */
[----:B------:R-:W-:-:S05]  /*1020*/  IADD3 R8, P0, PT, R8, 0x4, RZ ;  /* 0x0000000408087810 */ /* 0x000fca0007f1e0ff */
[----:B------:R-:W-:Y:S01]  /*1030*/  IMAD.X R7, RZ, RZ, R7, P0 ;  /* 0x000000ffff077224 */ /* 0x000fe200000e0607 */
[----:B---3--:R2:W-:Y:S07]  /*1040*/  STG.E desc[UR4][R14.64+0x4], R23 ;  /* 0x000004170e007986 */ /* 0x0085ee000c101904 */
.L_x_6:
[----:B0-----:R-:W-:Y:S05]  /*1050*/  BSYNC.RECONVERGENT B0 ;  /* 0x0000000000007941 */ /* 0x001fea0003800200 */
.L_x_5:
[----:B------:R-:W-:-:S04]  /*1060*/  ISETP.GE.U32.AND P0, PT, R11, R5, PT ;  /* 0x000000050b00720c */ /* 0x000fc80003f06070 */
[----:B------:R-:W-:-:S13]  /*1070*/  ISETP.GE.U32.AND.EX P0, PT, R10, R0, PT, P0 ;  /* 0x000000000a00720c */ /* 0x000fda0003f06100 */
[----:B------:R-:W-:Y:S05]  /*1080*/  @P0 EXIT ;  /* 0x000000000000094d */ /* 0x000fea0003800000 */
[----:B--2---:R-:W-:Y:S01]  /*1090*/  IMAD.IADD R14, R5, 0x1, -R11 ;  /* 0x00000001050e7824 */ /* 0x004fe200078e0a0b */
[----:B-1----:R-:W-:Y:S01]  /*10a0*/  IADD3 R12, P2, PT, R11, -R5, RZ ;  /* 0x800000050b0c7210 */ /* 0x002fe20007f5e0ff */
[----:B------:R-:W-:Y:S01]  /*10b0*/  BSSY.RECONVERGENT B0, `(.L_x_15) ;  /* 0x0000029000007945 */ /* 0x000fe20003800200 */
[----:B------:R-:W-:Y:S02]  /*10c0*/  IMAD.MOV.U32 R13, RZ, RZ, R10 ;  /* 0x000000ffff0d7224 */ /* 0x000fe400078e000a */
[----:B------:R-:W-:Y:S02]  /*10d0*/  LOP3.LUT R14, R14, 0x3, RZ, 0xc0, !PT ;  /* 0x000000030e0e7812 */ /* 0x000fe400078ec0ff */
[----:B------:R-:W-:Y:S01]  /*10e0*/  ISETP.GT.U32.AND P0, PT, R12, -0x4, PT ;  /* 0xfffffffc0c00780c */ /* 0x000fe20003f04070 */
[----:B------:R-:W-:Y:S01]  /*10f0*/  IMAD.X R12, R10, 0x1, ~R0, P2 ;  /* 0x000000010a0c7824 */ /* 0x000fe200010e0e00 */
[----:B------:R-:W-:-:S04]  /*1100*/  ISETP.NE.U32.AND P1, PT, R14, RZ, PT ;  /* 0x000000ff0e00720c */ /* 0x000fc80003f25070 */
[----:B------:R-:W-:Y:S02]  /*1110*/  ISETP.NE.AND.EX P1, PT, RZ, RZ, PT, P1 ;  /* 0x000000ffff00720c */ /* 0x000fe40003f25310 */
[----:B------:R-:W-:Y:S01]  /*1120*/  ISETP.GT.U32.AND.EX P0, PT, R12, -0x1, PT, P0 ;  /* 0xffffffff0c00780c */ /* 0x000fe20003f04100 */
[----:B------:R-:W-:-:S10]  /*1130*/  IMAD.MOV.U32 R12, RZ, RZ, R11 ;  /* 0x000000ffff0c7224 */ /* 0x000fd400078e000b */
[----:B------:R-:W-:Y:S05]  /*1140*/  @!P1 BRA `(.L_x_16) ;  /* 0x00000000007c9947 */ /* 0x000fea0003800000 */
[----:B------:R-:W0:Y:S01]  /*1150*/  LDCU.128 UR8, c[0x0][0x380] ;  /* 0x00007000ff0877ac */ /* 0x000e220008000c00 */
[----:B------:R-:W-:Y:S01]  /*1160*/  IADD3 R21, P3, PT, R8, R11, RZ ;  /* 0x0000000b08157210 */ /* 0x000fe20007f7e0ff */
[C---:B------:R-:W-:Y:S01]  /*1170*/  IMAD.SHL.U32 R12, R2.reuse, 0x4, RZ ;  /* 0x00000004020c7824 */ /* 0x040fe200078e00ff */
[----:B------:R-:W-:Y:S01]  /*1180*/  SHF.L.U64.HI R19, R2, 0x2, R9 ;  /* 0x0000000202137819 */ /* 0x000fe20000010209 */
[----:B------:R-:W-:Y:S02]  /*1190*/  IMAD.MOV.U32 R15, RZ, RZ, RZ ;  /* 0x000000ffff0f7224 */ /* 0x000fe400078e00ff */
[----:B------:R-:W-:Y:S01]  /*11a0*/  IMAD.X R20, R7, 0x1, R10, P3 ;  /* 0x0000000107147824 */ /* 0x000fe200018e060a */
[-C--:B------:R-:W-:Y:S02]  /*11b0*/  LEA R16, P1, R21, R12.reuse, 0x2 ;  /* 0x0000000c15107211 */ /* 0x080fe400078210ff */
[C---:B------:R-:W-:Y:S02]  /*11c0*/  LEA R13, P2, R11.reuse, R12, 0x2 ;  /* 0x0000000c0b0d7211 */ /* 0x040fe400078410ff */
[----:B------:R-:W-:-:S02]  /*11d0*/  IADD3 R12, P6, PT, R11, R14, RZ ;  /* 0x0000000e0b0c7210 */ /* 0x000fc40007fde0ff */
[-C--:B------:R-:W-:Y:S02]  /*11e0*/  LEA.HI.X R21, R21, R19.reuse, R20, 0x2, P1 ;  /* 0x0000001315157211 */ /* 0x080fe400008f1414 */
[----:B------:R-:W-:Y:S02]  /*11f0*/  LEA.HI.X R19, R11, R19, R10, 0x2, P2 ;  /* 0x000000130b137211 */ /* 0x000fe400010f140a */
[----:B0-----:R-:W-:Y:S02]  /*1200*/  IADD3 R16, P3, PT, R16, UR10, RZ ;  /* 0x0000000a10107c10 */ /* 0x001fe4000ff7e0ff */
[----:B------:R-:W-:Y:S01]  /*1210*/  IADD3 R18, P4, P5, R13, UR8, R4 ;  /* 0x000000080d127c10 */ /* 0x000fe2000fd9e004 */
[----:B------:R-:W-:Y:S01]  /*1220*/  IMAD.X R13, R10, 0x1, R15, P6 ;  /* 0x000000010a0d7824 */ /* 0x000fe200030e060f */
[----:B------:R-:W-:Y:S02]  /*1230*/  IADD3.X R21, PT, PT, R21, UR11, RZ, P3, !PT ;  /* 0x0000000b15157c10 */ /* 0x000fe40009ffe4ff */
[----:B------:R-:W-:-:S09]  /*1240*/  IADD3.X R19, PT, PT, R19, UR9, R6, P4, P5 ;  /* 0x0000000913137c10 */ /* 0x000fd2000a7ea406 */
.L_x_17:
[----:B0-----:R-:W-:Y:S02]  /*1250*/  IMAD.MOV.U32 R10, RZ, RZ, R18 ;  /* 0x000000ffff0a7224 */ /* 0x001fe400078e0012 */
[----:B------:R-:W-:-:S05]  /*1260*/  IMAD.MOV.U32 R11, RZ, RZ, R19 ;  /* 0x000000ffff0b7224 */ /* 0x000fca00078e0013 */
[----:B------:R0:W2:Y:S01]  /*1270*/  LDG.E R17, desc[UR4][R10.64] ;  /* 0x000000040a117981 */ /* 0x0000a2000c1e1900 */
        /* <DEDUP_REMOVED lines=12> */
.L_x_16:
[----:B------:R-:W-:Y:S05]  /*1340*/  BSYNC.RECONVERGENT B0 ;  /* 0x0000000000007941 */ /* 0x000fea0003800200 */
.L_x_15:
[----:B------:R-:W-:Y:S05]  /*1350*/  @P0 EXIT ;  /* 0x000000000000094d */ /* 0x000fea0003800000 */
[----:B------:R-:W1:Y:S01]  /*1360*/  LDCU.128 UR8, c[0x0][0x380] ;  /* 0x00007000ff0877ac */ /* 0x000e620008000c00 */
[C---:B0-----:R-:W-:Y:S01]  /*1370*/  IMAD.SHL.U32 R11, R2.reuse, 0x4, RZ ;  /* 0x00000004020b7824 */ /* 0x041fe200078e00ff */
[----:B------:R-:W-:Y:S02]  /*1380*/  SHF.L.U64.HI R10, R2, 0x2, R9 ;  /* 0x00000002020a7819 */ /* 0x000fe40000010209 */
[C---:B------:R-:W-:Y:S02]  /*1390*/  ISETP.GE.U32.AND P0, PT, R12.reuse, R5, PT ;  /* 0x000000050c00720c */ /* 0x040fe40003f06070 */
[----:B------:R-:W-:Y:S02]  /*13a0*/  LEA R3, P1, R12, R11, 0x2 ;  /* 0x0000000b0c037211 */ /* 0x000fe400078210ff */
[----:B------:R-:W-:Y:S02]  /*13b0*/  ISETP.GE.U32.AND.EX P0, PT, R13, R0, PT, P0 ;  /* 0x000000000d00720c */ /* 0x000fe40003f06100 */
[----:B-1----:R-:W-:-:S02]  /*13c0*/  IADD3 R2, P2, P3, R3, UR8, R4 ;  /* 0x0000000803027c10 */ /* 0x002fc4000fb5e004 */
[----:B------:R-:W-:Y:S02]  /*13d0*/  LEA.HI.X R3, R12, R10, R13, 0x2, P1 ;  /* 0x0000000a0c037211 */ /* 0x000fe400008f140d */
[----:B------:R-:W-:Y:S02]  /*13e0*/  IADD3 R2, P1, PT, R2, 0x8, RZ ;  /* 0x0000000802027810 */ /* 0x000fe40007f3e0ff */
[----:B------:R-:W-:-:S05]  /*13f0*/  IADD3.X R6, PT, PT, R3, UR9, R6, P2, P3 ;  /* 0x0000000903067c10 */ /* 0x000fca00097e6406 */
[----:B------:R-:W-:-:S05]  /*1400*/  IMAD.X R3, RZ, RZ, R6, P1 ;  /* 0x000000ffff037224 */ /* 0x000fca00008e0606 */
        /* <DEDUP_REMOVED lines=37> */
.L_x_20:
        /* <DEDUP_REMOVED lines=45> */
.L_x_19:
[----:B------:R-:W-:Y:S05]  /*1930*/  BSYNC.RECONVERGENT B0 ;  /* 0x0000000000007941 */ /* 0x000fea0003800200 */
.L_x_18:
        /* <DEDUP_REMOVED lines=35> */
.L_x_22:
[----:B------:R-:W-:Y:S05]  /*1b70*/  BSYNC.RECONVERGENT B0 ;  /* 0x0000000000007941 */ /* 0x000fea0003800200 */
.L_x_21:
[----:B------:R-:W-:-:S04]  /*1b80*/  ISETP.LT.U32.AND P1, PT, R12, R5, PT ;  /* 0x000000050c00720c */ /* 0x000fc80003f21070 */
[----:B------:R-:W-:-:S13]  /*1b90*/  ISETP.LT.U32.OR.EX P0, PT, R13, R0, P0, P1 ;  /* 0x000000000d00720c */ /* 0x000fda0000701510 */
[----:B------:R-:W-:Y:S05]  /*1ba0*/  @!P0 EXIT ;  /* 0x000000000000894d */ /* 0x000fea0003800000 */
[----:B------:R-:W2:Y:S04]  /*1bb0*/  LDG.E R5, desc[UR4][R2.64+-0x8] ;  /* 0xfffff80402057981 */ /* 0x000ea8000c1e1900 */
[----:B--2---:R-:W-:Y:S04]  /*1bc0*/  STG.E desc[UR4][R6.64+-0x8], R5 ;  /* 0xfffff80506007986 */ /* 0x004fe8000c101904 */
[----:B------:R-:W2:Y:S04]  /*1bd0*/  LDG.E R9, desc[UR4][R2.64+-0x4] ;  /* 0xfffffc0402097981 */ /* 0x000ea8000c1e1900 */
[----:B--2---:R-:W-:Y:S04]  /*1be0*/  STG.E desc[UR4][R6.64+-0x4], R9 ;  /* 0xfffffc0906007986 */ /* 0x004fe8000c101904 */
[----:B------:R-:W2:Y:S04]  /*1bf0*/  LDG.E R11, desc[UR4][R2.64] ;  /* 0x00000004020b7981 */ /* 0x000ea8000c1e1900 */
[----:B--2---:R-:W-:Y:S04]  /*1c00*/  STG.E desc[UR4][R6.64], R11 ;  /* 0x0000000b06007986 */ /* 0x004fe8000c101904 */
[----:B------:R-:W2:Y:S04]  /*1c10*/  LDG.E R13, desc[UR4][R2.64+0x4] ;  /* 0x00000404020d7981 */ /* 0x000ea8000c1e1900 */
[----:B--2---:R-:W-:Y:S01]  /*1c20*/  STG.E desc[UR4][R6.64+0x4], R13 ;  /* 0x0000040d06007986 */ /* 0x004fe2000c101904 */
[----:B------:R-:W-:Y:S05]  /*1c30*/  EXIT ;  /* 0x000000000000794d */ /* 0x000fea0003800000 */
.L_x_23:
[----:B------:R-:W-:-:S00]  /*1c40*/  BRA `(.L_x_23) ;  /* 0xfffffffc00fc7947 */ /* 0x000fc0000383ffff */
[----:B------:R-:W-:-:S00]  /*1c50*/  NOP ;  /* 0x0000000000007918 */ /* 0x000fc00000000000 */
        /* <DEDUP_REMOVED lines=10> */
.L_x_46:


//--------------------- .text._Z22gpu_mergesort_tasksizePiS_mm --------------------------
	.section	.text._Z22gpu_mergesort_tasksizePiS_mm,"ax",@progbits
	.align	128
        .global         _Z22gpu_mergesort_tasksizePiS_mm
        .type           _Z22gpu_mergesort_tasksizePiS_mm,@function
        .size           _Z22gpu_mergesort_tasksizePiS_mm,(.L_x_47 - _Z22gpu_mergesort_tasksizePiS_mm)
        .other          _Z22gpu_mergesort_tasksizePiS_mm,@"STO_CUDA_ENTRY STV_DEFAULT"
_Z22gpu_mergesort_tasksizePiS_mm:
.text._Z22gpu_mergesort_tasksizePiS_mm:
        /* <DEDUP_REMOVED lines=12> */
[----:B------:R-:W0:Y:S01]  /*00c0*/  LDCU.128 UR4, c[0x0][0x380] ;  /* 0x00007000ff0477ac */ /* 0x000e220008000c00 */
[----:B------:R-:W-:Y:S01]  /*00d0*/  ISETP.NE.U32.AND P0, PT, R6, RZ, PT ;  /* 0x000000ff0600720c */ /* 0x000fe20003f05070 */
[C---:B------:R-:W-:Y:S01]  /*00e0*/  IMAD.SHL.U32 R3, R2.reuse, 0x4, RZ ;  /* 0x0000000402037824 */ /* 0x040fe200078e00ff */
[----:B------:R-:W-:Y:S02]  /*00f0*/  SHF.L.U64.HI R5, R2, 0x2, R5 ;  /* 0x0000000202057819 */ /* 0x000fe40000010205 */
[----:B------:R-:W-:Y:S02]  /*0100*/  ISETP.NE.AND.EX P0, PT, R7, RZ, PT, P0 ;  /* 0x000000ff0700720c */ /* 0x000fe40003f05300 */
[C---:B0-----:R-:W-:Y:S02]  /*0110*/  IADD3 R0, P1, PT, R3.reuse, UR4, RZ ;  /* 0x0000000403007c10 */ /* 0x041fe4000ff3e0ff */
[----:B------:R-:W-:Y:S02]  /*0120*/  IADD3 R3, P2, PT, R3, UR6, RZ ;  /* 0x0000000603037c10 */ /* 0x000fe4000ff5e0ff */
[----:B------:R-:W-:-:S02]  /*0130*/  IADD3.X R2, PT, PT, R5, UR5, RZ, P1, !PT ;  /* 0x0000000505027c10 */ /* 0x000fc40008ffe4ff */
[----:B------:R-:W-:-:S05]  /*0140*/  IADD3.X R5, PT, PT, R5, UR7, RZ, P2, !PT ;  /* 0x0000000705057c10 */ /* 0x000fca00097fe4ff */
[----:B------:R-:W-:Y:S05]  /*0150*/  @!P0 EXIT ;  /* 0x000000000000894d */ /* 0x000fea0003800000 */
[----:B------:R-:W-:-:S04]  /*0160*/  ISETP.NE.U32.AND P0, PT, R6, 0x1, PT ;  /* 0x000000010600780c */ /* 0x000fc80003f05070 */
[----:B------:R-:W-:-:S13]  /*0170*/  ISETP.NE.AND.EX P0, PT, R7, RZ, PT, P0 ;  /* 0x000000ff0700720c */ /* 0x000fda0003f05300 */
[----:B------:R-:W-:Y:S05]  /*0180*/  @!P0 EXIT ;  /* 0x000000000000894d */ /* 0x000fea0003800000 */
[----:B------:R-:W-:Y:S01]  /*0190*/  IMAD.MOV.U32 R7, RZ, RZ, R3 ;  /* 0x000000ffff077224 */ /* 0x000fe200078e0003 */
[----:B------:R-:W0:Y:S01]  /*01a0*/  LDCU.64 UR14, c[0x0][0x358] ;  /* 0x00006b00ff0e77ac */ /* 0x000e220008000a00 */
[----:B------:R-:W-:Y:S02]  /*01b0*/  IMAD.MOV.U32 R9, RZ, RZ, R5 ;  /* 0x000000ffff097224 */ /* 0x000fe400078e0005 */
[----:B------:R-:W-:Y:S01]  /*01c0*/  IMAD.MOV.U32 R11, RZ, RZ, R0 ;  /* 0x000000ffff0b7224 */ /* 0x000fe200078e0000 */
[----:B------:R-:W-:Y:S01]  /*01d0*/  UMOV UR4, URZ ;  /* 0x000000ff00047c82 */ /* 0x000fe20008000000 */
[----:B------:R-:W-:Y:S01]  /*01e0*/  IMAD.MOV.U32 R13, RZ, RZ, R2 ;  /* 0x000000ffff0d7224 */ /* 0x000fe200078e0002 */
[----:B------:R-:W-:Y:S01]  /*01f0*/  UMOV UR10, 0x1 ;  /* 0x00000001000a7882 */ /* 0x000fe20000000000 */
[----:B------:R-:W-:-:S05]  /*0200*/  UMOV UR7, URZ ;  /* 0x000000ff00077c82 */ /* 0x000fca0008000000 */
.L_x_42:
[----:B------:R-:W-:Y:S01]  /*0210*/  UISETP.NE.U32.AND UP0, UPT, UR10, URZ, UPT ;  /* 0x000000ff0a00728c */ /* 0x000fe2000bf05070 */
[----:B------:R-:W-:-:S03]  /*0220*/  UMOV UR11, UR4 ;  /* 0x00000004000b7c82 */ /* 0x000fc60008000000 */
[----:B------:R-:W-:-:S09]  /*0230*/  UISETP.NE.AND.EX UP0, UPT, UR7, URZ, UPT, UP0 ;  /* 0x000000ff0700728c */ /* 0x000fd2000bf05300 */
[----:B01234-:R-:W-:Y:S05]  /*0240*/  BRA.U !UP0, `(.L_x_24) ;  /* 0x0000000908fc7547 */ /* 0x01ffea000b800000 */
[----:B------:R-:W-:Y:S01]  /*0250*/  UMOV UR5, URZ ;  /* 0x000000ff00057c82 */ /* 0x000fe20008000000 */
[----:B------:R-:W-:-:S05]  /*0260*/  UMOV UR6, URZ ;  /* 0x000000ff00067c82 */ /* 0x000fca0008000000 */
.L_x_41:
[----:B------:R-:W-:Y:S01]  /*0270*/  USHF.L.U32 UR8, UR5, 0x2, URZ ;  /* 0x0000000205087899 */ /* 0x000fe200080006ff */
[----:B0-2---:R-:W-:Y:S01]  /*0280*/  IMAD.U32 R15, RZ, RZ, UR10 ;  /* 0x0000000aff0f7e24 */ /* 0x005fe2000f8e00ff */
[----:B------:R-:W-:Y:S01]  /*0290*/  USHF.L.U64.HI UR9, UR5, 0x2, UR6 ;  /* 0x0000000205097899 */ /* 0x000fe20008010206 */
[----:B-1-34-:R-:W-:Y:S01]  /*02a0*/  IMAD.U32 R17, RZ, RZ, UR10 ;  /* 0x0000000aff117e24 */ /* 0x01afe2000f8e00ff */
[----:B------:R-:W-:Y:S01]  /*02b0*/  BSSY.RECONVERGENT B0, `(.L_x_25) ;  /* 0x000002b000007945 */ /* 0x000fe20003800200 */
[----:B------:R-:W-:Y:S01]  /*02c0*/  IMAD.U32 R12, RZ, RZ, UR7 ;  /* 0x00000007ff0c7e24 */ /* 0x000fe2000f8e00ff */
[----:B------:R-:W-:Y:S02]  /*02d0*/  IADD3 R4, P0, PT, R11, UR8, RZ ;  /* 0x000000080b047c10 */ /* 0x000fe4000ff1e0ff */
[----:B------:R-:W-:Y:S01]  /*02e0*/  CS2R R18, SRZ ;  /* 0x0000000000127805 */ /* 0x000fe2000001ff00 */
[----:B------:R-:W-:Y:S01]  /*02f0*/  IMAD.MOV.U32 R22, RZ, RZ, RZ ;  /* 0x000000ffff167224 */ /* 0x000fe200078e00ff */
[----:B------:R-:W-:Y:S01]  /*0300*/  IADD3.X R8, PT, PT, R13, UR9, RZ, P0, !PT ;  /* 0x000000090d087c10 */ /* 0x000fe200087fe4ff */
[----:B------:R-:W-:Y:S01]  /*0310*/  IMAD.MOV.U32 R21, RZ, RZ, RZ ;  /* 0x000000ffff157224 */ /* 0x000fe200078e00ff */
[----:B------:R-:W-:-:S02]  /*0320*/  LEA R6, P1, R15, R4, 0x2 ;  /* 0x000000040f067211 */ /* 0x000fc400078210ff */
[----:B------:R-:W-:Y:S02]  /*0330*/  IADD3 R10, P0, PT, R7, UR8, RZ ;  /* 0x00000008070a7c10 */ /* 0x000fe4000ff1e0ff */
[----:B------:R-:W-:Y:S02]  /*0340*/  LEA.HI.X R12, R17, R8, R12, 0x2, P1 ;  /* 0x00000008110c7211 */ /* 0x000fe400008f140c */
[----:B------:R-:W-:-:S09]  /*0350*/  IADD3.X R20, PT, PT, R9, UR9, RZ, P0, !PT ;  /* 0x0000000909147c10 */ /* 0x000fd200087fe4ff */
.L_x_29:
        /* <DEDUP_REMOVED lines=17> */
.L_x_27:
[----:B------:R-:W-:-:S05]  /*0470*/  IADD3 R15, P0, PT, R22, R19, RZ ;  /* 0x00000013160f7210 */ /* 0x000fca0007f1e0ff */
[----:B------:R-:W-:Y:S01]  /*0480*/  IMAD.X R17, R21, 0x1, R18, P0 ;  /* 0x0000000115117824 */ /* 0x000fe200000e0612 */
[----:B------:R-:W-:-:S04]  /*0490*/  LEA R14, P0, R15, R10, 0x2 ;  /* 0x0000000a0f0e7211 */ /* 0x000fc800078010ff */
[----:B------:R-:W-:Y:S02]  /*04a0*/  LEA.HI.X R15, R15, R20, R17, 0x2, P0 ;  /* 0x000000140f0f7211 */ /* 0x000fe400000f1411 */
[----:B------:R-:W-:-:S03]  /*04b0*/  IADD3 R19, P0, PT, R19, 0x1, RZ ;  /* 0x0000000113137810 */ /* 0x000fc60007f1e0ff */
[----:B------:R1:W-:Y:S02]  /*04c0*/  STG.E desc[UR14][R14.64], R16 ;  /* 0x000000100e007986 */ /* 0x0003e4000c10190e */
[----:B------:R-:W-:-:S08]  /*04d0*/  IMAD.X R18, RZ, RZ, R18, P0 ;  /* 0x000000ffff127224 */ /* 0x000fd000000e0612 */
.L_x_28:
[----:B------:R-:W-:Y:S05]  /*04e0*/  BSYNC.RECONVERGENT B1 ;  /* 0x0000000000017941 */ /* 0x000fea0003800200 */
.L_x_26:
[----:B------:R-:W-:-:S04]  /*04f0*/  ISETP.GT.U32.AND P0, PT, R22, R19, PT ;  /* 0x000000131600720c */ /* 0x000fc80003f04070 */
[----:B------:R-:W-:-:S04]  /*0500*/  ISETP.GT.U32.AND.EX P0, PT, R21, R18, PT, P0 ;  /* 0x000000121500720c */ /* 0x000fc80003f04100 */
[----:B01----:R-:W-:Y:S02]  /*0510*/  SEL R14, R22, R19, P0 ;  /* 0x00000013160e7207 */ /* 0x003fe40000000000 */
[----:B------:R-:W-:Y:S02]  /*0520*/  SEL R15, R21, R18, P0 ;  /* 0x00000012150f7207 */ /* 0x000fe40000000000 */
[----:B------:R-:W-:-:S04]  /*0530*/  ISETP.GE.U32.AND P0, PT, R14, UR10, PT ;  /* 0x0000000a0e007c0c */ /* 0x000fc8000bf06070 */
[----:B------:R-:W-:-:S13]  /*0540*/  ISETP.GE.U32.AND.EX P0, PT, R15, UR7, PT, P0 ;  /* 0x000000070f007c0c */ /* 0x000fda000bf06100 */
[----:B------:R-:W-:Y:S05]  /*0550*/  @!P0 BRA `(.L_x_29) ;  /* 0xfffffffc00808947 */ /* 0x000fea000383ffff */
[----:B------:R-:W-:Y:S05]  /*0560*/  BSYNC.RECONVERGENT B0 ;  /* 0x0000000000007941 */ /* 0x000fea0003800200 */
.L_x_25:
[----:B------:R-:W-:Y:S01]  /*0570*/  ISETP.GE.U32.AND P0, PT, R22, UR10, PT ;  /* 0x0000000a16007c0c */ /* 0x000fe2000bf06070 */
[----:B------:R-:W-:Y:S03]  /*0580*/  BSSY.RECONVERGENT B0, `(.L_x_30) ;  /* 0x0000041000007945 */ /* 0x000fe60003800200 */
[----:B------:R-:W-:-:S13]  /*0590*/  ISETP.GE.U32.AND.EX P0, PT, R21, UR7, PT, P0 ;  /* 0x0000000715007c0c */ /* 0x000fda000bf06100 */
[----:B------:R-:W-:Y:S05]  /*05a0*/  @P0 BRA `(.L_x_31) ;  /* 0x0000000000f80947 */ /* 0x000fea0003800000 */
[----:B------:R-:W-:Y:S01]  /*05b0*/  IADD3 R26, PT, PT, -R22, UR10, RZ ;  /* 0x0000000a161a7c10 */ /* 0x000fe2000fffe1ff */
[----:B------:R-:W-:Y:S01]  /*05c0*/  BSSY.RECONVERGENT B1, `(.L_x_32) ;  /* 0x000001e000017945 */ /* 0x000fe20003800200 */
[----:B------:R-:W-:Y:S02]  /*05d0*/  IMAD.MOV.U32 R24, RZ, RZ, R22 ;  /* 0x000000ffff187224 */ /* 0x000fe400078e0016 */
[----:B------:R-:W-:Y:S01]  /*05e0*/  LOP3.LUT P0, RZ, R26, 0x3, RZ, 0xc0, !PT ;  /* 0x000000031aff7812 */ /* 0x000fe2000780c0ff */
[----:B------:R-:W-:-:S12]  /*05f0*/  IMAD.MOV.U32 R23, RZ, RZ, R21 ;  /* 0x000000ffff177224 */ /* 0x000fd800078e0015 */
[----:B------:R-:W-:Y:S05]  /*0600*/  @!P0 BRA `(.L_x_33) ;  /* 0x0000000000648947 */ /* 0x000fea0003800000 */
[----:B------:R-:W-:-:S04]  /*0610*/  LEA R14, P0, R22, R4, 0x2 ;  /* 0x00000004160e7211 */ /* 0x000fc800078010ff */
[----:B------:R-:W-:-:S05]  /*0620*/  LEA.HI.X R15, R22, R8, R21, 0x2, P0 ;  /* 0x00000008160f7211 */ /* 0x000fca00000f1415 */
[----:B------:R-:W2:Y:S01]  /*0630*/  LDG.E R25, desc[UR14][R14.64] ;  /* 0x0000000e0e197981 */ /* 0x000ea2000c1e1900 */
[----:B------:R-:W-:Y:S02]  /*0640*/  IADD3 R17, P0, PT, R22, R19, RZ ;  /* 0x0000001316117210 */ /* 0x000fe40007f1e0ff */
[----:B------:R-:W-:Y:S02]  /*0650*/  LOP3.LUT R26, R26, 0x3, RZ, 0xc0, !PT ;  /* 0x000000031a1a7812 */ /* 0x000fe400078ec0ff */
[----:B------:R-:W-:Y:S01]  /*0660*/  IADD3 R24, P1, PT, R22, 0x1, RZ ;  /* 0x0000000116187810 */ /* 0x000fe20007f3e0ff */
[----:B------:R-:W-:Y:S01]  /*0670*/  IMAD.X R23, R21, 0x1, R18, P0 ;  /* 0x0000000115177824 */ /* 0x000fe200000e0612 */
[----:B------:R-:W-:-:S04]  /*0680*/  LEA R16, P0, R17, R10, 0x2 ;  /* 0x0000000a11107211 */ /* 0x000fc800078010ff */
[----:B------:R-:W-:Y:S01]  /*0690*/  LEA.HI.X R17, R17, R20, R23, 0x2, P0 ;  /* 0x0000001411117211 */ /* 0x000fe200000f1417 */
[----:B------:R-:W-:Y:S01]  /*06a0*/  IMAD.X R23, RZ, RZ, R21, P1 ;  /* 0x000000ffff177224 */ /* 0x000fe200008e0615 */
[----:B------:R-:W-:-:S04]  /*06b0*/  ISETP.NE.U32.AND P0, PT, R26, 0x1, PT ;  /* 0x000000011a00780c */ /* 0x000fc80003f05070 */
[----:B------:R-:W-:Y:S01]  /*06c0*/  ISETP.NE.AND.EX P0, PT, RZ, RZ, PT, P0 ;  /* 0x000000ffff00720c */ /* 0x000fe20003f05300 */
[----:B--2---:R0:W-:-:S12]  /*06d0*/  STG.E desc[UR14][R16.64], R25 ;  /* 0x0000001910007986 */ /* 0x0041d8000c10190e */
[----:B------:R-:W-:Y:S05]  /*06e0*/  @!P0 BRA `(.L_x_33) ;  /* 0x00000000002c8947 */ /* 0x000fea0003800000 */
[----:B0-----:R-:W2:Y:S01]  /*06f0*/  LDG.E R25, desc[UR14][R14.64+0x4] ;  /* 0x0000040e0e197981 */ /* 0x001ea2000c1e1900 */
[----:B------:R-:W-:Y:S02]  /*0700*/  ISETP.NE.U32.AND P0, PT, R26, 0x2, PT ;  /* 0x000000021a00780c */ /* 0x000fe40003f05070 */
[----:B------:R-:W-:Y:S02]  /*0710*/  IADD3 R24, P1, PT, R22, 0x2, RZ ;  /* 0x0000000216187810 */ /* 0x000fe40007f3e0ff */
[----:B------:R-:W-:-:S03]  /*0720*/  ISETP.NE.AND.EX P0, PT, RZ, RZ, PT, P0 ;  /* 0x000000ffff00720c */ /* 0x000fc60003f05300 */
[----:B------:R-:W-:Y:S01]  /*0730*/  IMAD.X R23, RZ, RZ, R21, P1 ;  /* 0x000000ffff177224 */ /* 0x000fe200008e0615 */
[----:B--2---:R1:W-:Y:S09]  /*0740*/  STG.E desc[UR14][R16.64+0x4], R25 ;  /* 0x0000041910007986 */ /* 0x0043f2000c10190e */
[----:B------:R-:W-:Y:S05]  /*0750*/  @!P0 BRA `(.L_x_33) ;  /* 0x0000000000108947 */ /* 0x000fea0003800000 */
[----:B------:R-:W2:Y:S01]  /*0760*/  LDG.E R15, desc[UR14][R14.64+0x8] ;  /* 0x0000080e0e0f7981 */ /* 0x000ea2000c1e1900 */
[----:B------:R-:W-:-:S05]  /*0770*/  IADD3 R24, P0, PT, R22, 0x3, RZ ;  /* 0x0000000316187810 */ /* 0x000fca0007f1e0ff */
[----:B------:R-:W-:Y:S01]  /*0780*/  IMAD.X R23, RZ, RZ, R21, P0 ;  /* 0x000000ffff177224 */ /* 0x000fe200000e0615 */
[----:B--2---:R2:W-:Y:S07]  /*0790*/  STG.E desc[UR14][R16.64+0x8], R15 ;  /* 0x0000080f10007986 */ /* 0x0045ee000c10190e */
.L_x_33:
[----:B------:R-:W-:Y:S05]  /*07a0*/  BSYNC.RECONVERGENT B1 ;  /* 0x0000000000017941 */ /* 0x000fea0003800200 */
.L_x_32:
[----:B------:R-:W-:Y:S01]  /*07b0*/  IADD3 R14, P1, PT, R22, -UR10, RZ ;  /* 0x8000000a160e7c10 */ /* 0x000fe2000ff3e0ff */
[----:B------:R-:W-:-:S03]  /*07c0*/  IMAD.U32 R22, RZ, RZ, UR10 ;  /* 0x0000000aff167e24 */ /* 0x000fc6000f8e00ff */
[----:B------:R-:W-:Y:S02]  /*07d0*/  ISETP.GT.U32.AND P0, PT, R14, -0x4, PT ;  /* 0xfffffffc0e00780c */ /* 0x000fe40003f04070 */
[----:B------:R-:W-:Y:S01]  /*07e0*/  IADD3.X R14, PT, PT, R21, ~UR7, RZ, P1, !PT ;  /* 0x80000007150e7c10 */ /* 0x000fe20008ffe4ff */
[----:B------:R-:W-:-:S03]  /*07f0*/  IMAD.U32 R21, RZ, RZ, UR7 ;  /* 0x00000007ff157e24 */ /* 0x000fc6000f8e00ff */
[----:B------:R-:W-:-:S13]  /*0800*/  ISETP.GT.U32.AND.EX P0, PT, R14, -0x1, PT, P0 ;  /* 0xffffffff0e00780c */ /* 0x000fda0003f04100 */
[----:B------:R-:W-:Y:S05]  /*0810*/  @P0 BRA `(.L_x_31) ;  /* 0x00000000005c0947 */ /* 0x000fea0003800000 */
[----:B------:R-:W-:Y:S01]  /*0820*/  BSSY.RECONVERGENT B1, `(.L_x_34) ;  /* 0x0000014000017945 */ /* 0x000fe20003800200 */
.L_x_35:
[----:B012---:R-:W-:-:S04]  /*0830*/  LEA R16, P0, R24, R4, 0x2 ;  /* 0x0000000418107211 */ /* 0x007fc800078010ff */
[----:B------:R-:W-:-:S05]  /*0840*/  LEA.HI.X R17, R24, R8, R23, 0x2, P0 ;  /* 0x0000000818117211 */ /* 0x000fca00000f1417 */
[----:B---3--:R-:W2:Y:S01]  /*0850*/  LDG.E R21, desc[UR14][R16.64] ;  /* 0x0000000e10157981 */ /* 0x008ea2000c1e1900 */
[----:B------:R-:W-:-:S05]  /*0860*/  IADD3 R15, P0, PT, R24, R19, RZ ;  /* 0x00000013180f7210 */ /* 0x000fca0007f1e0ff */
[----:B------:R-:W-:Y:S01]  /*0870*/  IMAD.X R22, R23, 0x1, R18, P0 ;  /* 0x0000000117167824 */ /* 0x000fe200000e0612 */
[----:B------:R-:W-:-:S04]  /*0880*/  LEA R14, P0, R15, R10, 0x2 ;  /* 0x0000000a0f0e7211 */ /* 0x000fc800078010ff */
[----:B------:R-:W-:-:S05]  /*0890*/  LEA.HI.X R15, R15, R20, R22, 0x2, P0 ;  /* 0x000000140f0f7211 */ /* 0x000fca00000f1416 */
[----:B--2---:R3:W-:Y:S04]  /*08a0*/  STG.E desc[UR14][R14.64], R21 ;  /* 0x000000150e007986 */ /* 0x0047e8000c10190e */
[----:B------:R-:W2:Y:S04]  /*08b0*/  LDG.E R25, desc[UR14][R16.64+0x4] ;  /* 0x0000040e10197981 */ /* 0x000ea8000c1e1900 */
[----:B--2---:R3:W-:Y:S04]  /*08c0*/  STG.E desc[UR14][R14.64+0x4], R25 ;  /* 0x000004190e007986 */ /* 0x0047e8000c10190e */
[----:B------:R-:W2:Y:S01]  /*08d0*/  LDG.E R27, desc[UR14][R16.64+0x8] ;  /* 0x0000080e101b7981 */ /* 0x000ea2000c1e1900 */
[----:B------:R-:W-:-:S03]  /*08e0*/  IADD3 R24, P0, PT, R24, 0x4, RZ ;  /* 0x0000000418187810 */ /* 0x000fc60007f1e0ff */
[----:B--2---:R3:W-:Y:S04]  /*08f0*/  STG.E desc[UR14][R14.64+0x8], R27 ;  /* 0x0000081b0e007986 */ /* 0x0047e8000c10190e */
[----:B------:R-:W2:Y:S01]  /*0900*/  LDG.E R29, desc[UR14][R16.64+0xc] ;  /* 0x00000c0e101d7981 */ /* 0x000ea2000c1e1900 */
[----:B------:R-:W-:Y:S01]  /*0910*/  IMAD.X R23, RZ, RZ, R23, P0 ;  /* 0x000000ffff177224 */ /* 0x000fe200000e0617 */
[----:B------:R-:W-:-:S04]  /*0920*/  ISETP.GE.U32.AND P0, PT, R24, UR10, PT ;  /* 0x0000000a18007c0c */ /* 0x000fc8000bf06070 */
[----:B------:R-:W-:Y:S01]  /*0930*/  ISETP.GE.U32.AND.EX P0, PT, R23, UR7, PT, P0 ;  /* 0x0000000717007c0c */ /* 0x000fe2000bf06100 */
[----:B--2---:R3:W-:-:S12]  /*0940*/  STG.E desc[UR14][R14.64+0xc], R29 ;  /* 0x00000c1d0e007986 */ /* 0x0047d8000c10190e */
[----:B------:R-:W-:Y:S05]  /*0950*/  @!P0 BRA `(.L_x_35) ;  /* 0xfffffffc00b48947 */ /* 0x000fea000383ffff */
[----:B------:R-:W-:Y:S05]  /*0960*/  BSYNC.RECONVERGENT B1 ;  /* 0x0000000000017941 */ /* 0x000fea0003800200 */
.L_x_34:
[----:B------:R-:W-:Y:S02]  /*0970*/  IMAD.U32 R22, RZ, RZ, UR10 ;  /* 0x0000000aff167e24 */ /* 0x000fe4000f8e00ff */
[----:B---3--:R-:W-:-:S07]  /*0980*/  IMAD.U32 R21, RZ, RZ, UR7 ;  /* 0x00000007ff157e24 */ /* 0x008fce000f8e00ff */
.L_x_31:
[----:B------:R-:W-:Y:S05]  /*0990*/  BSYNC.RECONVERGENT B0 ;  /* 0x0000000000007941 */ /* 0x000fea0003800200 */
.L_x_30:
[----:B------:R-:W-:Y:S01]  /*09a0*/  ISETP.GE.U32.AND P0, PT, R19, UR10, PT ;  /* 0x0000000a13007c0c */ /* 0x000fe2000bf06070 */
[----:B------:R-:W-:Y:S03]  /*09b0*/  BSSY.RECONVERGENT B0, `(.L_x_36) ;  /* 0x000003c000007945 */ /* 0x000fe60003800200 */
[----:B------:R-:W-:-:S13]  /*09c0*/  ISETP.GE.U32.AND.EX P0, PT, R18, UR7, PT, P0 ;  /* 0x0000000712007c0c */ /* 0x000fda000bf06100 */
[----:B------:R-:W-:Y:S05]  /*09d0*/  @P0 BRA `(.L_x_37) ;  /* 0x0000000000e40947 */ /* 0x000fea0003800000 */
[----:B------:R-:W-:Y:S01]  /*09e0*/  IADD3 R4, PT, PT, -R19, UR10, RZ ;  /* 0x0000000a13047c10 */ /* 0x000fe2000fffe1ff */
[----:B------:R-:W-:Y:S01]  /*09f0*/  BSSY.RECONVERGENT B1, `(.L_x_38) ;  /* 0x000001f000017945 */ /* 0x000fe20003800200 */
[----:B------:R-:W-:Y:S02]  /*0a00*/  IMAD.MOV.U32 R23, RZ, RZ, R19 ;  /* 0x000000ffff177224 */ /* 0x000fe400078e0013 */
[----:B------:R-:W-:Y:S01]  /*0a10*/  LOP3.LUT R8, R4, 0x3, RZ, 0xc0, !PT ;  /* 0x0000000304087812 */ /* 0x000fe200078ec0ff */
[----:B------:R-:W-:-:S03]  /*0a20*/  IMAD.MOV.U32 R4, RZ, RZ, R18 ;  /* 0x000000ffff047224 */ /* 0x000fc600078e0012 */
[----:B------:R-:W-:-:S04]  /*0a30*/  ISETP.NE.U32.AND P0, PT, R8, RZ, PT ;  /* 0x000000ff0800720c */ /* 0x000fc80003f05070 */
[----:B------:R-:W-:-:S13]  /*0a40*/  ISETP.NE.AND.EX P0, PT, RZ, RZ, PT, P0 ;  /* 0x000000ffff00720c */ /* 0x000fda0003f05300 */
[----:B------:R-:W-:Y:S05]  /*0a50*/  @!P0 BRA `(.L_x_39) ;  /* 0x0000000000608947 */ /* 0x000fea0003800000 */
[----:B------:R-:W-:-:S04]  /*0a60*/  LEA R14, P0, R19, R6, 0x2 ;  /* 0x00000006130e7211 */ /* 0x000fc800078010ff */
[----:B--2---:R-:W-:-:S05]  /*0a70*/  LEA.HI.X R15, R19, R12, R18, 0x2, P0 ;  /* 0x0000000c130f7211 */ /* 0x004fca00000f1412 */
[----:B01----:R-:W2:Y:S01]  /*0a80*/  LDG.E R25, desc[UR14][R14.64] ;  /* 0x0000000e0e197981 */ /* 0x003ea2000c1e1900 */
[----:B------:R-:W-:Y:S02]  /*0a90*/  IADD3 R17, P0, PT, R22, R19, RZ ;  /* 0x0000001316117210 */ /* 0x000fe40007f1e0ff */
[----:B------:R-:W-:-:S03]  /*0aa0*/  IADD3 R23, P1, PT, R19, 0x1, RZ ;  /* 0x0000000113177810 */ /* 0x000fc60007f3e0ff */
        /* <DEDUP_REMOVED lines=8> */
[----:B---3--:R-:W2:Y:S01]  /*0b30*/  LDG.E R25, desc[UR14][R14.64+0x4] ;  /* 0x0000040e0e197981 */ /* 0x008ea2000c1e1900 */
        /* <DEDUP_REMOVED lines=10> */
.L_x_39:
[----:B------:R-:W-:Y:S05]  /*0be0*/  BSYNC.RECONVERGENT B1 ;  /* 0x0000000000017941 */ /* 0x000fea0003800200 */
.L_x_38:
[----:B------:R-:W-:-:S04]  /*0bf0*/  IADD3 R8, P1, PT, R19, -UR10, RZ ;  /* 0x8000000a13087c10 */ /* 0x000fc8000ff3e0ff */
[----:B------:R-:W-:Y:S02]  /*0c00*/  ISETP.GT.U32.AND P0, PT, R8, -0x4, PT ;  /* 0xfffffffc0800780c */ /* 0x000fe40003f04070 */
[----:B------:R-:W-:-:S04]  /*0c10*/  IADD3.X R8, PT, PT, R18, ~UR7, RZ, P1, !PT ;  /* 0x8000000712087c10 */ /* 0x000fc80008ffe4ff */
[----:B------:R-:W-:-:S13]  /*0c20*/  ISETP.GT.U32.AND.EX P0, PT, R8, -0x1, PT, P0 ;  /* 0xffffffff0800780c */ /* 0x000fda0003f04100 */
[----:B------:R-:W-:Y:S05]  /*0c30*/  @P0 BRA `(.L_x_37) ;  /* 0x00000000004c0947 */ /* 0x000fea0003800000 */
.L_x_40:
[----:B01234-:R-:W-:-:S04]  /*0c40*/  LEA R16, P0, R23, R6, 0x2 ;  /* 0x0000000617107211 */ /* 0x01ffc800078010ff */
[----:B------:R-:W-:-:S05]  /*0c50*/  LEA.HI.X R17, R23, R12, R4, 0x2, P0 ;  /* 0x0000000c17117211 */ /* 0x000fca00000f1404 */
[----:B------:R-:W2:Y:S01]  /*0c60*/  LDG.E R19, desc[UR14][R16.64] ;  /* 0x0000000e10137981 */ /* 0x000ea2000c1e1900 */
        /* <DEDUP_REMOVED lines=16> */
.L_x_37:
[----:B------:R-:W-:Y:S05]  /*0d70*/  BSYNC.RECONVERGENT B0 ;  /* 0x0000000000007941 */ /* 0x000fea0003800200 */
.L_x_36:
[----:B------:R-:W5:Y:S01]  /*0d80*/  LDCU.64 UR12, c[0x0][0x398] ;  /* 0x00007300ff0c77ac */ /* 0x000f620008000a00 */
[----:B------:R-:W-:Y:S02]  /*0d90*/  USHF.L.U32 UR16, UR10, 0x1, URZ ;  /* 0x000000010a107899 */ /* 0x000fe400080006ff */
[----:B------:R-:W-:Y:S02]  /*0da0*/  ULOP3.LUT UR8, URZ, UR10, URZ, 0x33, !UPT ;  /* 0x0000000aff087292 */ /* 0x000fe4000f8e33ff */
[----:B------:R-:W-:Y:S02]  /*0db0*/  USHF.L.U64.HI UR17, UR10, 0x1, UR7 ;  /* 0x000000010a117899 */ /* 0x000fe40008010207 */
[----:B------:R-:W-:Y:S02]  /*0dc0*/  UIADD3 UR5, UP0, UPT, UR5, UR16, URZ ;  /* 0x0000001005057290 */ /* 0x000fe4000ff1e0ff */
[----:B------:R-:W-:Y:S02]  /*0dd0*/  ULOP3.LUT UR9, URZ, UR7, URZ, 0x33, !UPT ;  /* 0x00000007ff097292 */ /* 0x000fe4000f8e33ff */
[----:B------:R-:W-:-:S02]  /*0de0*/  UIADD3.X UR6, UPT, UPT, UR6, UR17, URZ, UP0, !UPT ;  /* 0x0000001106067290 */ /* 0x000fc400087fe4ff */
[----:B-----5:R-:W-:-:S04]  /*0df0*/  UIADD3 UR8, UP1, UPT, UR8, UR12, URZ ;  /* 0x0000000c08087290 */ /* 0x020fc8000ff3e0ff */
[----:B------:R-:W-:Y:S02]  /*0e00*/  UIADD3.X UR9, UPT, UPT, UR9, UR13, URZ, UP1, !UPT ;  /* 0x0000000d09097290 */ /* 0x000fe40008ffe4ff */
[----:B------:R-:W-:-:S04]  /*0e10*/  UISETP.GT.U32.AND UP0, UPT, UR5, UR8, UPT ;  /* 0x000000080500728c */ /* 0x000fc8000bf04070 */
[----:B------:R-:W-:-:S09]  /*0e20*/  UISETP.GT.U32.AND.EX UP0, UPT, UR6, UR9, UPT, UP0 ;  /* 0x000000090600728c */ /* 0x000fd2000bf04100 */
[----:B------:R-:W-:Y:S05]  /*0e30*/  BRA.U !UP0, `(.L_x_41) ;  /* 0xfffffff5080c7547 */ /* 0x000fea000b83ffff */
.L_x_24:
[----:B------:R-:W5:Y:S01]  /*0e40*/  LDCU.64 UR8, c[0x0][0x398] ;  /* 0x00007300ff0877ac */ /* 0x000f620008000a00 */
[-C--:B------:R-:W-:Y:S02]  /*0e50*/  ISETP.NE.U32.AND P0, PT, R11, R0.reuse, PT ;  /* 0x000000000b00720c */ /* 0x080fe40003f05070 */
[----:B------:R-:W-:Y:S01]  /*0e60*/  ISETP.NE.U32.AND P1, PT, R7, R0, PT ;  /* 0x000000000700720c */ /* 0x000fe20003f25070 */
[----:B------:R-:W-:Y:S01]  /*0e70*/  USHF.L.U32 UR5, UR10, 0x1, URZ ;  /* 0x000000010a057899 */ /* 0x000fe200080006ff */
[-C--:B------:R-:W-:Y:S01]  /*0e80*/  ISETP.NE.AND.EX P0, PT, R13, R2.reuse, PT, P0 ;  /* 0x000000020d00720c */ /* 0x080fe20003f05300 */
[----:B------:R-:W-:Y:S01]  /*0e90*/  USHF.L.U64.HI UR7, UR10, 0x1, UR7 ;  /* 0x000000010a077899 */ /* 0x000fe20008010207 */
[----:B------:R-:W-:Y:S01]  /*0ea0*/  ISETP.NE.AND.EX P1, PT, R9, R2, PT, P1 ;  /* 0x000000020900720c */ /* 0x000fe20003f25310 */
[----:B------:R-:W-:Y:S01]  /*0eb0*/  UIADD3 UR4, UPT, UPT, UR4, 0x1, URZ ;  /* 0x0000000104047890 */ /* 0x000fe2000fffe0ff */
[----:B------:R-:W-:Y:S02]  /*0ec0*/  SEL R11, R3, R0, !P0 ;  /* 0x00000000030b7207 */ /* 0x000fe40004000000 */
[----:B------:R-:W-:-:S02]  /*0ed0*/  SEL R13, R5, R2, !P0 ;  /* 0x00000002050d7207 */ /* 0x000fc40004000000 */
[----:B------:R-:W-:Y:S02]  /*0ee0*/  SEL R7, R3, R0, !P1 ;  /* 0x0000000003077207 */ /* 0x000fe40004800000 */
[----:B------:R-:W-:Y:S01]  /*0ef0*/  SEL R9, R5, R2, !P1 ;  /* 0x0000000205097207 */ /* 0x000fe20004800000 */
[----:B-----5:R-:W-:-:S04]  /*0f00*/  UIADD3 UR6, UP0, UPT, UR8, -0x1, URZ ;  /* 0xffffffff08067890 */ /* 0x020fc8000ff1e0ff */
[----:B------:R-:W-:Y:S02]  /*0f10*/  UIADD3.X UR10, UPT, UPT, UR9, -0x1, URZ, UP0, !UPT ;  /* 0xffffffff090a7890 */ /* 0x000fe400087fe4ff */
[----:B------:R-:W-:-:S04]  /*0f20*/  UISETP.GT.U32.AND UP0, UPT, UR5, UR6, UPT ;  /* 0x000000060500728c */ /* 0x000fc8000bf04070 */
[----:B------:R-:W-:-:S03]  /*0f30*/  UISETP.GT.U32.AND.EX UP0, UPT, UR7, UR10, UPT, UP0 ;  /* 0x0000000a0700728c */ /* 0x000fc6000bf04100 */
[----:B------:R-:W-:-:S06]  /*0f40*/  UMOV UR10, UR5 ;  /* 0x00000005000a7c82 */ /* 0x000fcc0008000000 */
[----:B------:R-:W-:Y:S05]  /*0f50*/  BRA.U !UP0, `(.L_x_42) ;  /* 0xfffffff108ac7547 */ /* 0x000fea000b83ffff */
[----:B------:R-:W-:-:S04]  /*0f60*/  ULOP3.LUT UR5, UR11, 0x1, URZ, 0xc0, !UPT ;  /* 0x000000010b057892 */ /* 0x000fc8000f8ec0ff */
[----:B------:R-:W-:-:S06]  /*0f70*/  UISETP.NE.U32.AND UP0, UPT, UR5, 0x1, UPT ;  /* 0x000000010500788c */ /* 0x000fcc000bf05070 */
[----:B------:R-:W-:-:S13]  /*0f80*/  PLOP3.LUT P0, PT, PT, PT, UP0, 0x80, 0x8 ;  /* 0x000000000008781c */ /* 0x000fda0003f0f008 */
[----:B0-----:R-:W-:Y:S05]  /*0f90*/  @!P0 EXIT ;  /* 0x000000000000894d */ /* 0x001fea0003800000 */
[----:B------:R-:W-:Y:S02]  /*0fa0*/  USHF.L.U32 UR7, UR8, 0x2, URZ ;  /* 0x0000000208077899 */ /* 0x000fe400080006ff */
[----:B------:R-:W-:-:S04]  /*0fb0*/  USHF.L.U64.HI UR4, UR8, 0x2, UR9 ;  /* 0x0000000208047899 */ /* 0x000fc80008010209 */
[----:B------:R-:W-:-:S04]  /*0fc0*/  ISETP.NE.U32.AND P0, PT, RZ, UR7, PT ;  /* 0x00000007ff007c0c */ /* 0x000fc8000bf05070 */
[----:B------:R-:W-:-:S13]  /*0fd0*/  ISETP.NE.AND.EX P0, PT, RZ, UR4, PT, P0 ;  /* 0x00000004ff007c0c */ /* 0x000fda000bf05300 */
[----:B------:R-:W-:Y:S05]  /*0fe0*/  @!P0 EXIT ;  /* 0x000000000000894d */ /* 0x000fea0003800000 */
[----:B------:R-:W-:Y:S01]  /*0ff0*/  IMAD.U32 R4, RZ, RZ, UR4 ;  /* 0x00000004ff047e24 */ /* 0x000fe2000f8e00ff */
[----:B------:R-:W-:Y:S01]  /*1000*/  ISETP.LT.U32.AND P0, PT, RZ, UR7, PT ;  /* 0x00000007ff007c0c */ /* 0x000fe2000bf01070 */
[----:B------:R-:W-:-:S03]  /*1010*/  IMAD.MOV.U32 R6, RZ, RZ, RZ ;  /* 0x000000ffff067224 */ /* 0x000fc600078e00ff */
[----:B------:R-:W-:Y:S01]  /*1020*/  ISETP.GT.U32.AND.EX P0, PT, R4, RZ, PT, P0 ;  /* 0x000000ff0400720c */ /* 0x000fe20003f04100 */
[----:B------:R-:W-:-:S12]  /*1030*/  IMAD.MOV.U32 R4, RZ, RZ, RZ ;  /* 0x000000ffff047224 */ /* 0x000fd800078e00ff */
[----:B------:R-:W-:-:S05]  /*1040*/  @!P0 IADD3 R8, P1, PT, R6, R3, RZ ;  /* 0x0000000306088210 */ /* 0x000fca0007f3e0ff */
[----:B------:R-:W-:-:S05]  /*1050*/  @!P0 IMAD.X R9, R4, 0x1, R5, P1 ;  /* 0x0000000104098824 */ /* 0x000fca00008e0605 */
[----:B------:R0:W5:Y:S01]  /*1060*/  @!P0 LDG.E.U8 R7, desc[UR14][R8.64] ;  /* 0x0000000e08078981 */ /* 0x000162000c1e1100 */
[----:B------:R-:W-:Y:S01]  /*1070*/  IMAD.U32 R11, RZ, RZ, UR4 ;  /* 0x00000004ff0b7e24 */ /* 0x000fe2000f8e00ff */
[----:B0-----:R-:W-:Y:S01]  /*1080*/  @!P0 IADD3 R8, P1, PT, R6, R0, RZ ;  /* 0x0000000006088210 */ /* 0x001fe20007f3e0ff */
[----:B------:R-:W-:-:S04]  /*1090*/  @!P0 IMAD.MOV.U32 R6, RZ, RZ, 0x1 ;  /* 0x00000001ff068424 */ /* 0x000fc800078e00ff */
[----:B------:R-:W-:Y:S01]  /*10a0*/  @!P0 IMAD.X R9, R4, 0x1, R2, P1 ;  /* 0x0000000104098824 */ /* 0x000fe200008e0602 */
[C---:B------:R-:W-:Y:S01]  /*10b0*/  IADD3 R10, P2, PT, -R6.reuse, UR7, RZ ;  /* 0x00000007060a7c10 */ /* 0x040fe2000ff5e1ff */
[----:B------:R-:W-:Y:S01]  /*10c0*/  @!P0 IMAD.MOV.U32 R4, RZ, RZ, RZ ;  /* 0x000000ffff048224 */ /* 0x000fe200078e00ff */
[----:B------:R-:W-:Y:S02]  /*10d0*/  ISETP.LT.U32.AND P1, PT, R6, UR7, PT ;  /* 0x0000000706007c0c */ /* 0x000fe4000bf21070 */
[----:B------:R-:W-:Y:S02]  /*10e0*/  ISETP.LE.U32.AND P3, PT, R10, 0x3, PT ;  /* 0x000000030a00780c */ /* 0x000fe40003f63070 */
[----:B------:R-:W-:Y:S02]  /*10f0*/  ISETP.GT.U32.AND.EX P1, PT, R11, R4, PT, P1 ;  /* 0x000000040b00720c */ /* 0x000fe40003f24110 */
[----:B------:R-:W-:-:S04]  /*1100*/  IADD3.X R10, PT, PT, ~R4, UR4, RZ, P2, !PT ;  /* 0x00000004040a7c10 */ /* 0x000fc800097fe5ff */
[----:B------:R-:W-:Y:S01]  /*1110*/  ISETP.LE.U32.OR.EX P1, PT, R10, RZ, !P1, P3 ;  /* 0x000000ff0a00720c */ /* 0x000fe20004f23530 */
[----:B-----5:R0:W-:-:S12]  /*1120*/  @!P0 STG.E.U8 desc[UR14][R8.64], R7 ;  /* 0x0000000708008986 */ /* 0x0201d8000c10110e */
[----:B------:R-:W-:Y:S05]  /*1130*/  @P1 BRA `(.L_x_43) ;  /* 0x0000000000501947 */ /* 0x000fea0003800000 */
[----:B------:R-:W-:Y:S01]  /*1140*/  UIADD3 UR5, UP0, UPT, UR7, -0x3, URZ ;  /* 0xfffffffd07057890 */ /* 0x000fe2000ff1e0ff */
[----:B------:R-:W-:-:S03]  /*1150*/  PLOP3.LUT P0, PT, PT, PT, PT, 0x8, 0x80 ;  /* 0x000000000080781c */ /* 0x000fc60003f0e170 */
[----:B------:R-:W-:-:S12]  /*1160*/  UIADD3.X UR6, UPT, UPT, UR4, -0x1, URZ, UP0, !UPT ;  /* 0xffffffff04067890 */ /* 0x000fd800087fe4ff */
.L_x_44:
[----:B0-----:R-:W-:-:S05]  /*1170*/  IADD3 R8, P1, PT, R6, R3, RZ ;  /* 0x0000000306087210 */ /* 0x001fca0007f3e0ff */
[----:B------:R-:W-:-:S05]  /*1180*/  IMAD.X R9, R4, 0x1, R5, P1 ;  /* 0x0000000104097824 */ /* 0x000fca00008e0605 */
[----:B------:R-:W5:Y:S01]  /*1190*/  LDG.E.U8 R7, desc[UR14][R8.64] ;  /* 0x0000000e08077981 */ /* 0x000f62000c1e1100 */
[----:B------:R-:W-:-:S05]  /*11a0*/  IADD3 R10, P1, PT, R6, R0, RZ ;  /* 0x00000000060a7210 */ /* 0x000fca0007f3e0ff */
[----:B------:R-:W-:-:S05]  /*11b0*/  IMAD.X R11, R4, 0x1, R2, P1 ;  /* 0x00000001040b7824 */ /* 0x000fca00008e0602 */
[----:B-----5:R0:W-:Y:S04]  /*11c0*/  STG.E.U8 desc[UR14][R10.64], R7 ;  /* 0x000000070a007986 */ /* 0x0201e8000c10110e */
[----:B------:R-:W5:Y:S04]  /*11d0*/  LDG.E.U8 R13, desc[UR14][R8.64+0x1] ;  /* 0x0000010e080d7981 */ /* 0x000f68000c1e1100 */
[----:B-----5:R0:W-:Y:S04]  /*11e0*/  STG.E.U8 desc[UR14][R10.64+0x1], R13 ;  /* 0x0000010d0a007986 */ /* 0x0201e8000c10110e */
[----:B--2---:R-:W2:Y:S01]  /*11f0*/  LDG.E.U8 R15, desc[UR14][R8.64+0x2] ;  /* 0x0000020e080f7981 */ /* 0x004ea2000c1e1100 */
[----:B------:R-:W-:-:S03]  /*1200*/  IADD3 R6, P2, PT, R6, 0x4, RZ ;  /* 0x0000000406067810 */ /* 0x000fc60007f5e0ff */
[----:B--2---:R0:W-:Y:S04]  /*1210*/  STG.E.U8 desc[UR14][R10.64+0x2], R15 ;  /* 0x0000020f0a007986 */ /* 0x0041e8000c10110e */
[----:B-1-34-:R-:W2:Y:S01]  /*1220*/  LDG.E.U8 R17, desc[UR14][R8.64+0x3] ;  /* 0x0000030e08117981 */ /* 0x01aea2000c1e1100 */
[----:B------:R-:W-:Y:S01]  /*1230*/  IMAD.X R4, RZ, RZ, R4, P2 ;  /* 0x000000ffff047224 */ /* 0x000fe200010e0604 */
[----:B------:R-:W-:-:S04]  /*1240*/  ISETP.GE.U32.AND P1, PT, R6, UR5, PT ;  /* 0x0000000506007c0c */ /* 0x000fc8000bf26070 */
[----:B------:R-:W-:Y:S01]  /*1250*/  ISETP.GE.U32.AND.EX P1, PT, R4, UR6, PT, P1 ;  /* 0x0000000604007c0c */ /* 0x000fe2000bf26110 */
[----:B--2---:R0:W-:-:S12]  /*1260*/  STG.E.U8 desc[UR14][R10.64+0x3], R17 ;  /* 0x000003110a007986 */ /* 0x0041d8000c10110e */
[----:B------:R-:W-:Y:S05]  /*1270*/  @!P1 BRA `(.L_x_44) ;  /* 0xfffffffc00bc9947 */ /* 0x000fea000383ffff */
.L_x_43:
[----:B0-----:R-:W-:Y:S01]  /*1280*/  IMAD.U32 R7, RZ, RZ, UR4 ;  /* 0x00000004ff077e24 */ /* 0x001fe2000f8e00ff */
[C---:B------:R-:W-:Y:S02]  /*1290*/  ISETP.LT.U32.AND P1, PT, R6.reuse, UR7, PT ;  /* 0x0000000706007c0c */ /* 0x040fe4000bf21070 */
[----:B------:R-:W-:Y:S02]  /*12a0*/  IADD3 R8, P2, PT, -R6, UR7, RZ ;  /* 0x0000000706087c10 */ /* 0x000fe4000ff5e1ff */
[----:B------:R-:W-:Y:S02]  /*12b0*/  ISETP.GT.U32.AND.EX P3, PT, R7, R4, PT, P1 ;  /* 0x000000040700720c */ /* 0x000fe40003f64110 */
[----:B------:R-:W-:Y:S02]  /*12c0*/  ISETP.LE.U32.AND P1, PT, R8, 0x1, PT ;  /* 0x000000010800780c */ /* 0x000fe40003f23070 */
[----:B------:R-:W-:-:S04]  /*12d0*/  IADD3.X R7, PT, PT, ~R4, UR4, RZ, P2, !PT ;  /* 0x0000000404077c10 */ /* 0x000fc800097fe5ff */
[----:B------:R-:W-:-:S13]  /*12e0*/  ISETP.LE.U32.OR.EX P1, PT, R7, RZ, !P3, P1 ;  /* 0x000000ff0700720c */ /* 0x000fda0005f23510 */
[----:B------:R-:W-:-:S05]  /*12f0*/  @!P1 IADD3 R8, P2, PT, R6, R3, RZ ;  /* 0x0000000306089210 */ /* 0x000fca0007f5e0ff */
[----:B------:R-:W-:-:S05]  /*1300*/  @!P1 IMAD.X R9, R4, 0x1, R5, P2 ;  /* 0x0000000104099824 */ /* 0x000fca00010e0605 */
[----:B------:R-:W5:Y:S01]  /*1310*/  @!P1 LDG.E.U8 R7, desc[UR14][R8.64] ;  /* 0x0000000e08079981 */ /* 0x000f62000c1e1100 */
[----:B------:R-:W-:-:S05]  /*1320*/  @!P1 IADD3 R10, P2, PT, R6, R0, RZ ;  /* 0x00000000060a9210 */ /* 0x000fca0007f5e0ff */
[----:B------:R-:W-:Y:S01]  /*1330*/  @!P1 IMAD.X R11, R4, 0x1, R2, P2 ;  /* 0x00000001040b9824 */ /* 0x000fe200010e0602 */
[----:B------:R-:W-:Y:S02]  /*1340*/  @!P1 IADD3 R6, P2, PT, R6, 0x2, RZ ;  /* 0x0000000206069810 */ /* 0x000fe40007f5e0ff */
[----:B------:R-:W-:-:S03]  /*1350*/  @!P1 PLOP3.LUT P0, PT, PT, PT, PT, 0x8, 0x80 ;  /* 0x000000000080981c */ /* 0x000fc60003f0e170 */
[----:B------:R-:W-:Y:S01]  /*1360*/  @!P1 IMAD.X R4, RZ, RZ, R4, P2 ;  /* 0x000000ffff049224 */ /* 0x000fe200010e0604 */
[----:B------:R-:W-:Y:S01]  /*1370*/  ISETP.LT.U32.AND P2, PT, R6, UR7, PT ;  /* 0x0000000706007c0c */ /* 0x000fe2000bf41070 */
[----:B-----5:R0:W-:Y:S04]  /*1380*/  @!P1 STG.E.U8 desc[UR14][R10.64], R7 ;  /* 0x000000070a009986 */ /* 0x0201e8000c10110e */
[----:B------:R-:W5:Y:S01]  /*1390*/  @!P1 LDG.E.U8 R13, desc[UR14][R8.64+0x1] ;  /* 0x0000010e080d9981 */ /* 0x000f62000c1e1100 */
[----:B------:R-:W-:-:S03]  /*13a0*/  ISETP.LT.U32.OR.EX P0, PT, R4, UR4, P0, P2 ;  /* 0x0000000404007c0c */ /* 0x000fc60008701520 */
[----:B-----5:R0:W-:Y:S10]  /*13b0*/  @!P1 STG.E.U8 desc[UR14][R10.64+0x1], R13 ;  /* 0x0000010d0a009986 */ /* 0x0201f4000c10110e */
[----:B------:R-:W-:Y:S05]  /*13c0*/  @!P0 EXIT ;  /* 0x000000000000894d */ /* 0x000fea0003800000 */
[----:B------:R-:W-:-:S05]  /*13d0*/  IADD3 R8, P0, PT, R6, R3, RZ ;  /* 0x0000000306087210 */ /* 0x000fca0007f1e0ff */
[----:B------:R-:W-:-:S06]  /*13e0*/  IMAD.X R9, R4, 0x1, R5, P0 ;  /* 0x0000000104097824 */ /* 0x000fcc00000e0605 */
[----:B------:R-:W5:Y:S01]  /*13f0*/  LDG.E.U8 R9, desc[UR14][R8.64] ;  /* 0x0000000e08097981 */ /* 0x000f62000c1e1100 */
[----:B------:R-:W-:-:S05]  /*1400*/  IADD3 R6, P0, PT, R6, R0, RZ ;  /* 0x0000000006067210 */ /* 0x000fca0007f1e0ff */
[----:B0-----:R-:W-:-:S05]  /*1410*/  IMAD.X R7, R4, 0x1, R2, P0 ;  /* 0x0000000104077824 */ /* 0x001fca00000e0602 */
[----:B-----5:R-:W-:Y:S01]  /*1420*/  STG.E.U8 desc[UR14][R6.64], R9 ;  /* 0x0000000906007986 */ /* 0x020fe2000c10110e */
[----:B------:R-:W-:Y:S05]  /*1430*/  EXIT ;  /* 0x000000000000794d */ /* 0x000fea0003800000 */
.L_x_45:
        /* <DEDUP_REMOVED lines=12> */
.L_x_47:


//--------------------- .nv.shared.reserved.0     --------------------------
	.section	.nv.shared.reserved.0,"aw",@nobits
	.weak		__nv_reservedSMEM_offset_0_alias
	.size		__nv_reservedSMEM_offset_0_alias, 0, 64
	.other		__nv_reservedSMEM_offset_0_alias,@"STO_CUDA_RESERVED_SHARED STV_DEFAULT"
__nv_reservedSMEM_offset_0_alias:
	.zero		0
	.zero		64


//--------------------- .nv.constant0._Z13gpu_mergesortPiS_mm --------------------------
	.section	.nv.constant0._Z13gpu_mergesortPiS_mm,"a",@progbits
	.sectionflags	@""
	.align	4
.nv.constant0._Z13gpu_mergesortPiS_mm:
	.zero		928


//--------------------- .nv.constant0._Z22gpu_mergesort_tasksizePiS_mm --------------------------
	.section	.nv.constant0._Z22gpu_mergesort_tasksizePiS_mm,"a",@progbits
	.sectionflags	@""
	.align	4
.nv.constant0._Z22gpu_mergesort_tasksizePiS_mm:
	.zero		928


//--------------------- SYMBOLS --------------------------

	.type		.nv.reservedSmem.offset0,@object
	.size		.nv.reservedSmem.offset0,0x4
